//
// Generated by NVIDIA NVVM Compiler
//
// Compiler Build ID: CL-36424714
// Cuda compilation tools, release 13.0, V13.0.88
// Based on NVVM 20.0.0
//

.version 9.0
.target sm_100
.address_size 64

	// .globl	_Z5POTF2Pdi

.visible .entry _Z5POTF2Pdi(
	.param .u64 .ptr .align 1 _Z5POTF2Pdi_param_0,
	.param .u32 _Z5POTF2Pdi_param_1
)
{
	.reg .pred 	%p<14>;
	.reg .b16 	%rs<12>;
	.reg .b32 	%r<57>;
	.reg .b64 	%rd<64>;
	.reg .b64 	%fd<81>;

	ld.param.u64 	%rd4, [_Z5POTF2Pdi_param_0];
	ld.param.u32 	%r22, [_Z5POTF2Pdi_param_1];
	cvta.to.global.u64 	%rd5, %rd4;
	mov.u32 	%r1, %tid.x;
	mul.lo.s32 	%r23, %r22, 1000;
	cvt.s64.s32 	%rd6, %r23;
	cvt.s64.s32 	%rd7, %r22;
	add.s64 	%rd8, %rd6, %rd7;
	shl.b64 	%rd9, %rd8, 3;
	add.s64 	%rd1, %rd5, %rd9;
	mul.lo.s32 	%r2, %r1, 1000;
	mul.lo.s32 	%r24, %r1, 1001;
	mul.wide.u32 	%rd10, %r24, 8;
	add.s64 	%rd2, %rd1, %rd10;
	mov.b32 	%r50, 0;
	mov.b16 	%rs10, 0;
	cvt.u64.u32 	%rd59, %r2;
	mov.u16 	%rs11, %rs10;
$L__BB0_1:
	sub.s32 	%r4, 9, %r50;
	setp.ne.s32 	%p1, %r1, %r50;
	@%p1 bra 	$L__BB0_3;
	ld.global.f64 	%fd1, [%rd2];
	sqrt.rn.f64 	%fd2, %fd1;
	st.global.f64 	[%rd2], %fd2;
$L__BB0_3:
	setp.gt.u32 	%p2, %r1, 9;
	bar.sync 	0;
	setp.le.u32 	%p3, %r1, %r50;
	or.pred  	%p4, %p3, %p2;
	@%p4 bra 	$L__BB0_16;
	add.s32 	%r26, %r50, %r2;
	mul.wide.u32 	%rd11, %r26, 8;
	add.s64 	%rd3, %rd1, %rd11;
	ld.global.f64 	%fd3, [%rd3];
	mul.lo.s32 	%r5, %r50, 1001;
	mul.wide.u32 	%rd12, %r5, 8;
	add.s64 	%rd13, %rd1, %rd12;
	ld.global.f64 	%fd4, [%rd13];
	div.rn.f64 	%fd5, %fd3, %fd4;
	st.global.f64 	[%rd3], %fd5;
	mad.lo.s32 	%r27, %r50, 1000, %r1;
	mul.wide.u32 	%rd14, %r27, 8;
	add.s64 	%rd15, %rd1, %rd14;
	st.global.f64 	[%rd15], %fd5;
	bar.sync 	0;
	setp.gt.u32 	%p5, %r50, 8;
	@%p5 bra 	$L__BB0_16;
	add.s32 	%r28, %r50, -2;
	setp.lt.u32 	%p6, %r28, 7;
	mov.u32 	%r54, %r50;
	@%p6 bra 	$L__BB0_8;
	add.s32 	%r52, %r5, 4000;
	and.b32  	%r29, %r4, -8;
	neg.s32 	%r51, %r29;
	mov.u32 	%r54, %r50;
$L__BB0_7:
	.pragma "nounroll";
	ld.global.f64 	%fd6, [%rd3];
	add.s32 	%r30, %r52, -3000;
	mul.wide.u32 	%rd16, %r30, 8;
	add.s64 	%rd17, %rd1, %rd16;
	ld.global.f64 	%fd7, [%rd17];
	mul.f64 	%fd8, %fd6, %fd7;
	cvt.u64.u32 	%rd19, %r54;
	add.s64 	%rd20, %rd19, %rd59;
	shl.b64 	%rd21, %rd20, 3;
	add.s64 	%rd22, %rd1, %rd21;
	ld.global.f64 	%fd9, [%rd22+8];
	sub.f64 	%fd10, %fd9, %fd8;
	st.global.f64 	[%rd22+8], %fd10;
	ld.global.f64 	%fd11, [%rd3];
	ld.global.f64 	%fd12, [%rd17+8000];
	mul.f64 	%fd13, %fd11, %fd12;
	ld.global.f64 	%fd14, [%rd22+16];
	sub.f64 	%fd15, %fd14, %fd13;
	st.global.f64 	[%rd22+16], %fd15;
	ld.global.f64 	%fd16, [%rd3];
	add.s32 	%r31, %r52, -1000;
	mul.wide.u32 	%rd23, %r31, 8;
	add.s64 	%rd24, %rd1, %rd23;
	ld.global.f64 	%fd17, [%rd24];
	mul.f64 	%fd18, %fd16, %fd17;
	ld.global.f64 	%fd19, [%rd22+24];
	sub.f64 	%fd20, %fd19, %fd18;
	st.global.f64 	[%rd22+24], %fd20;
	ld.global.f64 	%fd21, [%rd3];
	add.s32 	%r32, %r52, 4000;
	mul.wide.u32 	%rd25, %r52, 8;
	add.s64 	%rd26, %rd1, %rd25;
	ld.global.f64 	%fd22, [%rd26];
	mul.f64 	%fd23, %fd21, %fd22;
	ld.global.f64 	%fd24, [%rd22+32];
	sub.f64 	%fd25, %fd24, %fd23;
	st.global.f64 	[%rd22+32], %fd25;
	ld.global.f64 	%fd26, [%rd3];
	add.s32 	%r33, %r52, 1000;
	mul.wide.u32 	%rd27, %r33, 8;
	add.s64 	%rd28, %rd1, %rd27;
	ld.global.f64 	%fd27, [%rd28];
	mul.f64 	%fd28, %fd26, %fd27;
	ld.global.f64 	%fd29, [%rd22+40];
	sub.f64 	%fd30, %fd29, %fd28;
	st.global.f64 	[%rd22+40], %fd30;
	ld.global.f64 	%fd31, [%rd3];
	add.s32 	%r34, %r52, 2000;
	mul.wide.u32 	%rd29, %r34, 8;
	add.s64 	%rd30, %rd1, %rd29;
	ld.global.f64 	%fd32, [%rd30];
	mul.f64 	%fd33, %fd31, %fd32;
	ld.global.f64 	%fd34, [%rd22+48];
	sub.f64 	%fd35, %fd34, %fd33;
	st.global.f64 	[%rd22+48], %fd35;
	ld.global.f64 	%fd36, [%rd3];
	add.s32 	%r35, %r52, 3000;
	mul.wide.u32 	%rd31, %r35, 8;
	add.s64 	%rd32, %rd1, %rd31;
	ld.global.f64 	%fd37, [%rd32];
	mul.f64 	%fd38, %fd36, %fd37;
	ld.global.f64 	%fd39, [%rd22+56];
	sub.f64 	%fd40, %fd39, %fd38;
	st.global.f64 	[%rd22+56], %fd40;
	add.s32 	%r54, %r54, 8;
	ld.global.f64 	%fd41, [%rd3];
	mul.wide.u32 	%rd33, %r32, 8;
	add.s64 	%rd34, %rd1, %rd33;
	ld.global.f64 	%fd42, [%rd34];
	mul.f64 	%fd43, %fd41, %fd42;
	ld.global.f64 	%fd44, [%rd22+64];
	sub.f64 	%fd45, %fd44, %fd43;
	st.global.f64 	[%rd22+64], %fd45;
	add.s32 	%r52, %r52, 8000;
	add.s32 	%r51, %r51, 8;
	setp.ne.s32 	%p7, %r51, 0;
	@%p7 bra 	$L__BB0_7;
$L__BB0_8:
	and.b32  	%r36, %r4, 7;
	setp.eq.s32 	%p8, %r36, 0;
	@%p8 bra 	$L__BB0_16;
	sub.s16 	%rs7, 1, %rs11;
	cvt.u32.u16 	%r37, %rs7;
	and.b32  	%r15, %r37, 7;
	add.s32 	%r38, %r15, -1;
	setp.lt.u32 	%p9, %r38, 3;
	@%p9 bra 	$L__BB0_11;
	ld.global.f64 	%fd46, [%rd3];
	mad.lo.s32 	%r39, %r54, 1000, %r50;
	add.s32 	%r40, %r39, 1000;
	mul.wide.u32 	%rd35, %r40, 8;
	add.s64 	%rd36, %rd1, %rd35;
	ld.global.f64 	%fd47, [%rd36];
	mul.f64 	%fd48, %fd46, %fd47;
	cvt.u64.u32 	%rd38, %r54;
	add.s64 	%rd39, %rd38, %rd59;
	shl.b64 	%rd40, %rd39, 3;
	add.s64 	%rd41, %rd1, %rd40;
	ld.global.f64 	%fd49, [%rd41+8];
	sub.f64 	%fd50, %fd49, %fd48;
	st.global.f64 	[%rd41+8], %fd50;
	ld.global.f64 	%fd51, [%rd3];
	add.s32 	%r41, %r39, 2000;
	mul.wide.u32 	%rd42, %r41, 8;
	add.s64 	%rd43, %rd1, %rd42;
	ld.global.f64 	%fd52, [%rd43];
	mul.f64 	%fd53, %fd51, %fd52;
	ld.global.f64 	%fd54, [%rd41+16];
	sub.f64 	%fd55, %fd54, %fd53;
	st.global.f64 	[%rd41+16], %fd55;
	ld.global.f64 	%fd56, [%rd3];
	add.s32 	%r42, %r39, 3000;
	mul.wide.u32 	%rd44, %r42, 8;
	add.s64 	%rd45, %rd1, %rd44;
	ld.global.f64 	%fd57, [%rd45];
	mul.f64 	%fd58, %fd56, %fd57;
	ld.global.f64 	%fd59, [%rd41+24];
	sub.f64 	%fd60, %fd59, %fd58;
	st.global.f64 	[%rd41+24], %fd60;
	add.s32 	%r54, %r54, 4;
	ld.global.f64 	%fd61, [%rd3];
	add.s32 	%r43, %r39, 4000;
	mul.wide.u32 	%rd46, %r43, 8;
	add.s64 	%rd47, %rd1, %rd46;
	ld.global.f64 	%fd62, [%rd47];
	mul.f64 	%fd63, %fd61, %fd62;
	ld.global.f64 	%fd64, [%rd41+32];
	sub.f64 	%fd65, %fd64, %fd63;
	st.global.f64 	[%rd41+32], %fd65;
$L__BB0_11:
	and.b32  	%r44, %r15, 3;
	setp.eq.s32 	%p10, %r44, 0;
	@%p10 bra 	$L__BB0_16;
	and.b16  	%rs8, %rs10, 3;
	setp.eq.s16 	%p11, %rs8, 0;
	@%p11 bra 	$L__BB0_14;
	ld.global.f64 	%fd66, [%rd3];
	mad.lo.s32 	%r45, %r54, 1000, %r50;
	add.s32 	%r46, %r45, 1000;
	mul.wide.u32 	%rd48, %r46, 8;
	add.s64 	%rd49, %rd1, %rd48;
	ld.global.f64 	%fd67, [%rd49];
	mul.f64 	%fd68, %fd66, %fd67;
	cvt.u64.u32 	%rd51, %r54;
	add.s64 	%rd52, %rd51, %rd59;
	shl.b64 	%rd53, %rd52, 3;
	add.s64 	%rd54, %rd1, %rd53;
	ld.global.f64 	%fd69, [%rd54+8];
	sub.f64 	%fd70, %fd69, %fd68;
	st.global.f64 	[%rd54+8], %fd70;
	add.s32 	%r54, %r54, 2;
	ld.global.f64 	%fd71, [%rd3];
	add.s32 	%r47, %r45, 2000;
	mul.wide.u32 	%rd55, %r47, 8;
	add.s64 	%rd56, %rd1, %rd55;
	ld.global.f64 	%fd72, [%rd56];
	mul.f64 	%fd73, %fd71, %fd72;
	ld.global.f64 	%fd74, [%rd54+16];
	sub.f64 	%fd75, %fd74, %fd73;
	st.global.f64 	[%rd54+16], %fd75;
$L__BB0_14:
	and.b16  	%rs9, %rs10, 1;
	setp.eq.b16 	%p12, %rs9, 1;
	@%p12 bra 	$L__BB0_16;
	ld.global.f64 	%fd76, [%rd3];
	mad.lo.s32 	%r48, %r54, 1000, %r50;
	add.s32 	%r49, %r48, 1000;
	mul.wide.u32 	%rd57, %r49, 8;
	add.s64 	%rd58, %rd1, %rd57;
	ld.global.f64 	%fd77, [%rd58];
	mul.f64 	%fd78, %fd76, %fd77;
	cvt.u64.u32 	%rd60, %r54;
	add.s64 	%rd61, %rd60, %rd59;
	shl.b64 	%rd62, %rd61, 3;
	add.s64 	%rd63, %rd1, %rd62;
	ld.global.f64 	%fd79, [%rd63+8];
	sub.f64 	%fd80, %fd79, %fd78;
	st.global.f64 	[%rd63+8], %fd80;
$L__BB0_16:
	bar.sync 	0;
	add.s32 	%r50, %r50, 1;
	setp.ne.s32 	%p13, %r50, 10;
	add.s16 	%rs11, %rs11, 1;
	add.s16 	%rs10, %rs10, 1;
	@%p13 bra 	$L__BB0_1;
	ret;

}
	// .globl	_Z4TRSMPdi
.visible .entry _Z4TRSMPdi(
	.param .u64 .ptr .align 1 _Z4TRSMPdi_param_0,
	.param .u32 _Z4TRSMPdi_param_1
)
{
	.reg .pred 	%p<13>;
	.reg .b16 	%rs<11>;
	.reg .b32 	%r<67>;
	.reg .b64 	%rd<50>;
	.reg .b64 	%fd<72>;

	ld.param.u64 	%rd2, [_Z4TRSMPdi_param_0];
	ld.param.u32 	%r27, [_Z4TRSMPdi_param_1];
	cvta.to.global.u64 	%rd3, %rd2;
	mov.u32 	%r28, %tid.x;
	mov.u32 	%r29, %ctaid.x;
	mov.u32 	%r1, %ntid.x;
	mad.lo.s32 	%r59, %r29, %r1, %r28;
	mul.lo.s32 	%r30, %r27, 1000;
	cvt.s64.s32 	%rd4, %r30;
	cvt.s64.s32 	%rd5, %r27;
	add.s64 	%rd6, %rd4, %rd5;
	shl.b64 	%rd7, %rd6, 3;
	add.s64 	%rd1, %rd3, %rd7;
	sub.s32 	%r3, 990, %r27;
	setp.ge.s32 	%p1, %r59, %r3;
	@%p1 bra 	$L__BB1_17;
	mov.u32 	%r31, %nctaid.x;
	mul.lo.s32 	%r4, %r1, %r31;
$L__BB1_2:
	mul.lo.s32 	%r6, %r59, 1000;
	add.s32 	%r7, %r6, 10000;
	add.s32 	%r8, %r59, 10;
	mov.b32 	%r60, 0;
	mov.b16 	%rs9, 0;
	mov.u16 	%rs10, %rs9;
$L__BB1_3:
	setp.eq.s32 	%p2, %r60, 0;
	mov.f64 	%fd71, 0d0000000000000000;
	@%p2 bra 	$L__BB1_15;
	setp.lt.u32 	%p3, %r60, 8;
	mov.f64 	%fd71, 0d0000000000000000;
	mov.b32 	%r65, 0;
	@%p3 bra 	$L__BB1_7;
	and.b32  	%r65, %r60, 2147483640;
	and.b32  	%r34, %r60, -8;
	neg.s32 	%r63, %r34;
	add.s32 	%r62, %r60, 4000;
	mov.f64 	%fd71, 0d0000000000000000;
	mov.u32 	%r61, %r6;
$L__BB1_6:
	.pragma "nounroll";
	add.s32 	%r35, %r61, 10000;
	mul.wide.s32 	%rd8, %r35, 8;
	add.s64 	%rd9, %rd1, %rd8;
	ld.global.f64 	%fd17, [%rd9];
	add.s32 	%r36, %r62, -4000;
	mul.wide.u32 	%rd10, %r36, 8;
	add.s64 	%rd11, %rd1, %rd10;
	ld.global.f64 	%fd18, [%rd11];
	fma.rn.f64 	%fd19, %fd17, %fd18, %fd71;
	ld.global.f64 	%fd20, [%rd9+8];
	ld.global.f64 	%fd21, [%rd11+8000];
	fma.rn.f64 	%fd22, %fd20, %fd21, %fd19;
	ld.global.f64 	%fd23, [%rd9+16];
	add.s32 	%r37, %r62, -2000;
	mul.wide.u32 	%rd12, %r37, 8;
	add.s64 	%rd13, %rd1, %rd12;
	ld.global.f64 	%fd24, [%rd13];
	fma.rn.f64 	%fd25, %fd23, %fd24, %fd22;
	ld.global.f64 	%fd26, [%rd9+24];
	add.s32 	%r38, %r62, -1000;
	mul.wide.u32 	%rd14, %r38, 8;
	add.s64 	%rd15, %rd1, %rd14;
	ld.global.f64 	%fd27, [%rd15];
	fma.rn.f64 	%fd28, %fd26, %fd27, %fd25;
	ld.global.f64 	%fd29, [%rd9+32];
	add.s32 	%r39, %r62, 3000;
	mul.wide.u32 	%rd16, %r62, 8;
	add.s64 	%rd17, %rd1, %rd16;
	ld.global.f64 	%fd30, [%rd17];
	fma.rn.f64 	%fd31, %fd29, %fd30, %fd28;
	ld.global.f64 	%fd32, [%rd9+40];
	add.s32 	%r40, %r62, 1000;
	mul.wide.u32 	%rd18, %r40, 8;
	add.s64 	%rd19, %rd1, %rd18;
	ld.global.f64 	%fd33, [%rd19];
	fma.rn.f64 	%fd34, %fd32, %fd33, %fd31;
	ld.global.f64 	%fd35, [%rd9+48];
	add.s32 	%r41, %r62, 2000;
	mul.wide.u32 	%rd20, %r41, 8;
	add.s64 	%rd21, %rd1, %rd20;
	ld.global.f64 	%fd36, [%rd21];
	fma.rn.f64 	%fd37, %fd35, %fd36, %fd34;
	ld.global.f64 	%fd38, [%rd9+56];
	mul.wide.u32 	%rd22, %r39, 8;
	add.s64 	%rd23, %rd1, %rd22;
	ld.global.f64 	%fd39, [%rd23];
	fma.rn.f64 	%fd71, %fd38, %fd39, %fd37;
	add.s32 	%r63, %r63, 8;
	add.s32 	%r62, %r62, 8000;
	add.s32 	%r61, %r61, 8;
	setp.ne.s32 	%p4, %r63, 0;
	@%p4 bra 	$L__BB1_6;
$L__BB1_7:
	and.b32  	%r42, %r60, 7;
	setp.eq.s32 	%p5, %r42, 0;
	@%p5 bra 	$L__BB1_15;
	cvt.u32.u16 	%r43, %rs10;
	and.b32  	%r20, %r43, 7;
	add.s32 	%r44, %r20, -1;
	setp.lt.u32 	%p6, %r44, 3;
	@%p6 bra 	$L__BB1_10;
	add.s32 	%r45, %r7, %r65;
	mul.wide.s32 	%rd24, %r45, 8;
	add.s64 	%rd25, %rd1, %rd24;
	ld.global.f64 	%fd41, [%rd25];
	mad.lo.s32 	%r46, %r65, 1000, %r60;
	mul.wide.u32 	%rd26, %r46, 8;
	add.s64 	%rd27, %rd1, %rd26;
	ld.global.f64 	%fd42, [%rd27];
	fma.rn.f64 	%fd43, %fd41, %fd42, %fd71;
	ld.global.f64 	%fd44, [%rd25+8];
	add.s32 	%r47, %r46, 1000;
	mul.wide.u32 	%rd28, %r47, 8;
	add.s64 	%rd29, %rd1, %rd28;
	ld.global.f64 	%fd45, [%rd29];
	fma.rn.f64 	%fd46, %fd44, %fd45, %fd43;
	ld.global.f64 	%fd47, [%rd25+16];
	add.s32 	%r48, %r46, 2000;
	mul.wide.u32 	%rd30, %r48, 8;
	add.s64 	%rd31, %rd1, %rd30;
	ld.global.f64 	%fd48, [%rd31];
	fma.rn.f64 	%fd49, %fd47, %fd48, %fd46;
	ld.global.f64 	%fd50, [%rd25+24];
	add.s32 	%r49, %r46, 3000;
	mul.wide.u32 	%rd32, %r49, 8;
	add.s64 	%rd33, %rd1, %rd32;
	ld.global.f64 	%fd51, [%rd33];
	fma.rn.f64 	%fd71, %fd50, %fd51, %fd49;
	add.s32 	%r65, %r65, 4;
$L__BB1_10:
	and.b32  	%r50, %r20, 3;
	setp.eq.s32 	%p7, %r50, 0;
	@%p7 bra 	$L__BB1_15;
	and.b16  	%rs7, %rs9, 3;
	setp.eq.s16 	%p8, %rs7, 1;
	@%p8 bra 	$L__BB1_13;
	add.s32 	%r51, %r7, %r65;
	mul.wide.s32 	%rd34, %r51, 8;
	add.s64 	%rd35, %rd1, %rd34;
	ld.global.f64 	%fd53, [%rd35];
	mad.lo.s32 	%r52, %r65, 1000, %r60;
	mul.wide.u32 	%rd36, %r52, 8;
	add.s64 	%rd37, %rd1, %rd36;
	ld.global.f64 	%fd54, [%rd37];
	fma.rn.f64 	%fd55, %fd53, %fd54, %fd71;
	ld.global.f64 	%fd56, [%rd35+8];
	add.s32 	%r53, %r52, 1000;
	mul.wide.u32 	%rd38, %r53, 8;
	add.s64 	%rd39, %rd1, %rd38;
	ld.global.f64 	%fd57, [%rd39];
	fma.rn.f64 	%fd71, %fd56, %fd57, %fd55;
	add.s32 	%r65, %r65, 2;
$L__BB1_13:
	and.b16  	%rs8, %rs9, 1;
	setp.eq.b16 	%p9, %rs8, 1;
	not.pred 	%p10, %p9;
	@%p10 bra 	$L__BB1_15;
	add.s32 	%r54, %r7, %r65;
	mul.wide.s32 	%rd40, %r54, 8;
	add.s64 	%rd41, %rd1, %rd40;
	ld.global.f64 	%fd58, [%rd41];
	mad.lo.s32 	%r55, %r65, 1000, %r60;
	mul.wide.u32 	%rd42, %r55, 8;
	add.s64 	%rd43, %rd1, %rd42;
	ld.global.f64 	%fd59, [%rd43];
	fma.rn.f64 	%fd71, %fd58, %fd59, %fd71;
$L__BB1_15:
	add.s32 	%r56, %r7, %r60;
	mul.wide.s32 	%rd44, %r56, 8;
	add.s64 	%rd45, %rd1, %rd44;
	ld.global.f64 	%fd60, [%rd45];
	sub.f64 	%fd61, %fd60, %fd71;
	st.global.f64 	[%rd45], %fd61;
	mul.lo.s32 	%r57, %r60, 1001;
	mul.wide.u32 	%rd46, %r57, 8;
	add.s64 	%rd47, %rd1, %rd46;
	ld.global.f64 	%fd62, [%rd47];
	div.rn.f64 	%fd63, %fd61, %fd62;
	st.global.f64 	[%rd45], %fd63;
	mad.lo.s32 	%r58, %r60, 1000, %r8;
	mul.wide.s32 	%rd48, %r58, 8;
	add.s64 	%rd49, %rd1, %rd48;
	st.global.f64 	[%rd49], %fd63;
	add.s32 	%r60, %r60, 1;
	setp.ne.s32 	%p11, %r60, 10;
	add.s16 	%rs10, %rs10, 1;
	add.s16 	%rs9, %rs9, 1;
	@%p11 bra 	$L__BB1_3;
	add.s32 	%r59, %r59, %r4;
	setp.lt.s32 	%p12, %r59, %r3;
	@%p12 bra 	$L__BB1_2;
$L__BB1_17:
	ret;

}
	// .globl	_Z4RKSYPdi
.visible .entry _Z4RKSYPdi(
	.param .u64 .ptr .align 1 _Z4RKSYPdi_param_0,
	.param .u32 _Z4RKSYPdi_param_1
)
{
	.reg .pred 	%p<5>;
	.reg .b32 	%r<24>;
	.reg .b64 	%rd<14>;
	.reg .b64 	%fd<33>;

	ld.param.u64 	%rd3, [_Z4RKSYPdi_param_0];
	ld.param.u32 	%r13, [_Z4RKSYPdi_param_1];
	cvta.to.global.u64 	%rd4, %rd3;
	mov.u32 	%r14, %tid.x;
	mov.u32 	%r15, %ctaid.x;
	mov.u32 	%r1, %ntid.x;
	mad.lo.s32 	%r2, %r15, %r1, %r14;
	mov.u32 	%r16, %tid.y;
	mov.u32 	%r17, %ctaid.y;
	mov.u32 	%r3, %ntid.y;
	mad.lo.s32 	%r22, %r17, %r3, %r16;
	mul.lo.s32 	%r18, %r13, 1000;
	cvt.s64.s32 	%rd5, %r18;
	cvt.s64.s32 	%rd6, %r13;
	add.s64 	%rd7, %rd5, %rd6;
	shl.b64 	%rd8, %rd7, 3;
	add.s64 	%rd1, %rd4, %rd8;
	sub.s32 	%r5, 990, %r13;
	setp.ge.s32 	%p1, %r22, %r5;
	@%p1 bra 	$L__BB2_6;
	mov.u32 	%r19, %nctaid.x;
	mul.lo.s32 	%r6, %r1, %r19;
	mov.u32 	%r20, %nctaid.y;
	mul.lo.s32 	%r7, %r3, %r20;
$L__BB2_2:
	setp.ge.s32 	%p2, %r2, %r5;
	@%p2 bra 	$L__BB2_5;
	mul.lo.s32 	%r21, %r22, 1000;
	add.s32 	%r9, %r21, 10010;
	mul.wide.s32 	%rd9, %r21, 8;
	add.s64 	%rd2, %rd1, %rd9;
	mul.wide.s32 	%rd12, %r9, 8;
	mov.u32 	%r23, %r2;
$L__BB2_4:
	ld.global.f64 	%fd1, [%rd2+80000];
	mul.wide.s32 	%rd10, %r23, 8;
	add.s64 	%rd11, %rd1, %rd10;
	ld.global.f64 	%fd2, [%rd11+80];
	fma.rn.f64 	%fd3, %fd1, %fd2, 0d0000000000000000;
	ld.global.f64 	%fd4, [%rd2+80008];
	ld.global.f64 	%fd5, [%rd11+8080];
	fma.rn.f64 	%fd6, %fd4, %fd5, %fd3;
	ld.global.f64 	%fd7, [%rd2+80016];
	ld.global.f64 	%fd8, [%rd11+16080];
	fma.rn.f64 	%fd9, %fd7, %fd8, %fd6;
	ld.global.f64 	%fd10, [%rd2+80024];
	ld.global.f64 	%fd11, [%rd11+24080];
	fma.rn.f64 	%fd12, %fd10, %fd11, %fd9;
	ld.global.f64 	%fd13, [%rd2+80032];
	ld.global.f64 	%fd14, [%rd11+32080];
	fma.rn.f64 	%fd15, %fd13, %fd14, %fd12;
	ld.global.f64 	%fd16, [%rd2+80040];
	ld.global.f64 	%fd17, [%rd11+40080];
	fma.rn.f64 	%fd18, %fd16, %fd17, %fd15;
	ld.global.f64 	%fd19, [%rd2+80048];
	ld.global.f64 	%fd20, [%rd11+48080];
	fma.rn.f64 	%fd21, %fd19, %fd20, %fd18;
	ld.global.f64 	%fd22, [%rd2+80056];
	ld.global.f64 	%fd23, [%rd11+56080];
	fma.rn.f64 	%fd24, %fd22, %fd23, %fd21;
	ld.global.f64 	%fd25, [%rd2+80064];
	ld.global.f64 	%fd26, [%rd11+64080];
	fma.rn.f64 	%fd27, %fd25, %fd26, %fd24;
	ld.global.f64 	%fd28, [%rd2+80072];
	ld.global.f64 	%fd29, [%rd11+72080];
	fma.rn.f64 	%fd30, %fd28, %fd29, %fd27;
	add.s64 	%rd13, %rd11, %rd12;
	ld.global.f64 	%fd31, [%rd13];
	sub.f64 	%fd32, %fd31, %fd30;
	st.global.f64 	[%rd13], %fd32;
	add.s32 	%r23, %r23, %r6;
	setp.lt.s32 	%p3, %r23, %r5;
	@%p3 bra 	$L__BB2_4;
$L__BB2_5:
	add.s32 	%r22, %r22, %r7;
	setp.lt.s32 	%p4, %r22, %r5;
	@%p4 bra 	$L__BB2_2;
$L__BB2_6:
	ret;

}


// ===== COMPILED SASS (sm_100) =====

	.target	sm_100

	.elftype	@"ET_EXEC"


//--------------------- .note.nv.tkinfo           --------------------------
	.section	.note.nv.tkinfo,"",@"SHT_NOTE"
	.sectionflags	@"SHF_NOTE_NV_TKINFO"
	.tkinfo
        /*0018*/ 	.word	0x00000002
        /*0030*/ 	.string	""
        /*0030*/ 	.string	"ptxas"
        /*0030*/ 	.string	"Cuda compilation tools, release 13.0, V13.0.88"
        /*0030*/ 	.string	"Build cuda_13.0.r13.0/compiler.36424714_0"
        /*0030*/ 	.string	"-arch sm_100 -m 64 "



//--------------------- .note.nv.cuinfo           --------------------------
	.section	.note.nv.cuinfo,"",@"SHT_NOTE"
	.sectionflags	@"SHF_NOTE_NV_CUINFO"
        /*0018*/ 	.short	0x0002
        /*001a*/ 	.short	0x0064
        /*001c*/ 	.short	0x0082
	.zero		2


//--------------------- .nv.info                  --------------------------
	.section	.nv.info,"",@"SHT_CUDA_INFO"
	.align	4


	//----- nvinfo : EIATTR_REGCOUNT
	.align		4
        /*0000*/ 	.byte	0x04, 0x2f
        /*0002*/ 	.short	(.L_1 - .L_0)
	.align		4
.L_0:
        /*0004*/ 	.word	index@(_Z5POTF2Pdi)
        /*0008*/ 	.word	0x00000024


	//----- nvinfo : EIATTR_FRAME_SIZE
	.align		4
.L_1:
        /*000c*/ 	.byte	0x04, 0x11
        /*000e*/ 	.short	(.L_3 - .L_2)
	.align		4
.L_2:
        /*0010*/ 	.word	index@($__internal_2_$__cuda_sm20_dsqrt_rn_f64_mediumpath_v1)
        /*0014*/ 	.word	0x00000000


	//----- nvinfo : EIATTR_FRAME_SIZE
	.align		4
.L_3:
        /*0018*/ 	.byte	0x04, 0x11
        /*001a*/ 	.short	(.L_5 - .L_4)
	.align		4
.L_4:
        /*001c*/ 	.word	index@($__internal_1_$__cuda_sm20_div_rn_f64_full)
        /*0020*/ 	.word	0x00000000


	//----- nvinfo : EIATTR_FRAME_SIZE
	.align		4
.L_5:
        /*0024*/ 	.byte	0x04, 0x11
        /*0026*/ 	.short	(.L_7 - .L_6)
	.align		4
.L_6:
        /*0028*/ 	.word	index@(_Z5POTF2Pdi)
        /*002c*/ 	.word	0x00000000


	//----- nvinfo : EIATTR_REGCOUNT
	.align		4
.L_7:
        /*0030*/ 	.byte	0x04, 0x2f
        /*0032*/ 	.short	(.L_9 - .L_8)
	.align		4
.L_8:
        /*0034*/ 	.word	index@(_Z4TRSMPdi)
        /*0038*/ 	.word	0x00000024


	//----- nvinfo : EIATTR_FRAME_SIZE
	.align		4
.L_9:
        /*003c*/ 	.byte	0x04, 0x11
        /*003e*/ 	.short	(.L_11 - .L_10)
	.align		4
.L_10:
        /*0040*/ 	.word	index@($__internal_0_$__cuda_sm20_div_rn_f64_full)
        /*0044*/ 	.word	0x00000000


	//----- nvinfo : EIATTR_FRAME_SIZE
	.align		4
.L_11:
        /*0048*/ 	.byte	0x04, 0x11
        /*004a*/ 	.short	(.L_13 - .L_12)
	.align		4
.L_12:
        /*004c*/ 	.word	index@(_Z4TRSMPdi)
        /*0050*/ 	.word	0x00000000


	//----- nvinfo : EIATTR_REGCOUNT
	.align		4
.L_13:
        /*0054*/ 	.byte	0x04, 0x2f
        /*0056*/ 	.short	(.L_15 - .L_14)
	.align		4
.L_14:
        /*0058*/ 	.word	index@(_Z4RKSYPdi)
        /*005c*/ 	.word	0x00000020


	//----- nvinfo : EIATTR_FRAME_SIZE
	.align		4
.L_15:
        /*0060*/ 	.byte	0x04, 0x11
        /*0062*/ 	.short	(.L_17 - .L_16)
	.align		4
.L_16:
        /*0064*/ 	.word	index@(_Z4RKSYPdi)
        /*0068*/ 	.word	0x00000000


	//----- nvinfo : EIATTR_MIN_STACK_SIZE
	.align		4
.L_17:
        /*006c*/ 	.byte	0x04, 0x12
        /*006e*/ 	.short	(.L_19 - .L_18)
	.align		4
.L_18:
        /*0070*/ 	.word	index@(_Z4RKSYPdi)
        /*0074*/ 	.word	0x00000000


	//----- nvinfo : EIATTR_MIN_STACK_SIZE
	.align		4
.L_19:
        /*0078*/ 	.byte	0x04, 0x12
        /*007a*/ 	.short	(.L_21 - .L_20)
	.align		4
.L_20:
        /*007c*/ 	.word	index@(_Z4TRSMPdi)
        /*0080*/ 	.word	0x00000000


	//----- nvinfo : EIATTR_MIN_STACK_SIZE
	.align		4
.L_21:
        /*0084*/ 	.byte	0x04, 0x12
        /*0086*/ 	.short	(.L_23 - .L_22)
	.align		4
.L_22:
        /*0088*/ 	.word	index@(_Z5POTF2Pdi)
        /*008c*/ 	.word	0x00000000
.L_23:


//--------------------- .nv.compat                --------------------------
	.section	.nv.compat,"",@"SHT_CUDA_COMPAT_INFO"
	.align	4
        /*0000*/ 	.byte	0x02, 0x09, 0x00, 0x00, 0x02, 0x02, 0x01, 0x00, 0x02, 0x05, 0x05, 0x00, 0x03, 0x07, 0x01, 0x01
        /*0010*/ 	.byte	0x02, 0x03, 0x00, 0x00, 0x02, 0x06, 0x01, 0x00, 0x04, 0x0b, 0x08, 0x00, 0x01, 0x00, 0x00, 0x00
        /*0020*/ 	.byte	0x00, 0x00, 0x00, 0x00


//--------------------- .nv.info._Z4RKSYPdi       --------------------------
	.section	.nv.info._Z4RKSYPdi,"",@"SHT_CUDA_INFO"
	.sectionflags	@""
	.align	4


	//----- nvinfo : EIATTR_CUDA_API_VERSION
	.align		4
        /*0000*/ 	.byte	0x04, 0x37
        /*0002*/ 	.short	(.L_25 - .L_24)
.L_24:
        /*0004*/ 	.word	0x00000082


	//----- nvinfo : EIATTR_KPARAM_INFO
	.align		4
.L_25:
        /*0008*/ 	.byte	0x04, 0x17
        /*000a*/ 	.short	(.L_27 - .L_26)
.L_26:
        /*000c*/ 	.word	0x00000000
        /*0010*/ 	.short	0x0001
        /*0012*/ 	.short	0x0008
        /*0014*/ 	.byte	0x00, 0xf0, 0x11, 0x00


	//----- nvinfo : EIATTR_KPARAM_INFO
	.align		4
.L_27:
        /*0018*/ 	.byte	0x04, 0x17
        /*001a*/ 	.short	(.L_29 - .L_28)
.L_28:
        /*001c*/ 	.word	0x00000000
        /*0020*/ 	.short	0x0000
        /*0022*/ 	.short	0x0000
        /*0024*/ 	.byte	0x00, 0xf5, 0x21, 0x00


	//----- nvinfo : EIATTR_SPARSE_MMA_MASK
	.align		4
.L_29:
        /*0028*/ 	.byte	0x03, 0x50
        /*002a*/ 	.short	0x0000


	//----- nvinfo : EIATTR_MAXREG_COUNT
	.align		4
        /*002c*/ 	.byte	0x03, 0x1b
        /*002e*/ 	.short	0x00ff


	//----- nvinfo : EIATTR_MERCURY_ISA_VERSION
	.align		4
        /*0030*/ 	.byte	0x03, 0x5f
        /*0032*/ 	.short	0x0101


	//----- nvinfo : EIATTR_VRC_CTA_INIT_COUNT
	.align		4
        /*0034*/ 	.byte	0x02, 0x4a
	.zero		1
	.zero		1


	//----- nvinfo : EIATTR_EXIT_INSTR_OFFSETS
	.align		4
        /*0038*/ 	.byte	0x04, 0x1c
        /*003a*/ 	.short	(.L_31 - .L_30)


	//   ....[0]....
.L_30:
        /*003c*/ 	.word	0x000000c0


	//   ....[1]....
        /*0040*/ 	.word	0x000004c0


	//----- nvinfo : EIATTR_CRS_STACK_SIZE
	.align		4
.L_31:
        /*0044*/ 	.byte	0x04, 0x1e
        /*0046*/ 	.short	(.L_33 - .L_32)
.L_32:
        /*0048*/ 	.word	0x00000000


	//----- nvinfo : EIATTR_CBANK_PARAM_SIZE
	.align		4
.L_33:
        /*004c*/ 	.byte	0x03, 0x19
        /*004e*/ 	.short	0x000c


	//----- nvinfo : EIATTR_PARAM_CBANK
	.align		4
        /*0050*/ 	.byte	0x04, 0x0a
        /*0052*/ 	.short	(.L_35 - .L_34)
	.align		4
.L_34:
        /*0054*/ 	.word	index@(.nv.constant0._Z4RKSYPdi)
        /*0058*/ 	.short	0x0380
        /*005a*/ 	.short	0x000c


	//----- nvinfo : EIATTR_SW_WAR
	.align		4
.L_35:
        /*005c*/ 	.byte	0x04, 0x36
        /*005e*/ 	.short	(.L_37 - .L_36)
.L_36:
        /*0060*/ 	.word	0x00000008
.L_37:


//--------------------- .nv.info._Z4TRSMPdi       --------------------------
	.section	.nv.info._Z4TRSMPdi,"",@"SHT_CUDA_INFO"
	.sectionflags	@""
	.align	4


	//----- nvinfo : EIATTR_CUDA_API_VERSION
	.align		4
        /*0000*/ 	.byte	0x04, 0x37
        /*0002*/ 	.short	(.L_39 - .L_38)
.L_38:
        /*0004*/ 	.word	0x00000082


	//----- nvinfo : EIATTR_KPARAM_INFO
	.align		4
.L_39:
        /*0008*/ 	.byte	0x04, 0x17
        /*000a*/ 	.short	(.L_41 - .L_40)
.L_40:
        /*000c*/ 	.word	0x00000000
        /*0010*/ 	.short	0x0001
        /*0012*/ 	.short	0x0008
        /*0014*/ 	.byte	0x00, 0xf0, 0x11, 0x00


	//----- nvinfo : EIATTR_KPARAM_INFO
	.align		4
.L_41:
        /*0018*/ 	.byte	0x04, 0x17
        /*001a*/ 	.short	(.L_43 - .L_42)
.L_42:
        /*001c*/ 	.word	0x00000000
        /*0020*/ 	.short	0x0000
        /*0022*/ 	.short	0x0000
        /*0024*/ 	.byte	0x00, 0xf5, 0x21, 0x00


	//----- nvinfo : EIATTR_SPARSE_MMA_MASK
	.align		4
.L_43:
        /*0028*/ 	.byte	0x03, 0x50
        /*002a*/ 	.short	0x0000


	//----- nvinfo : EIATTR_MAXREG_COUNT
	.align		4
        /*002c*/ 	.byte	0x03, 0x1b
        /*002e*/ 	.short	0x00ff


	//----- nvinfo : EIATTR_MERCURY_ISA_VERSION
	.align		4
        /*0030*/ 	.byte	0x03, 0x5f
        /*0032*/ 	.short	0x0101


	//----- nvinfo : EIATTR_VRC_CTA_INIT_COUNT
	.align		4
        /*0034*/ 	.byte	0x02, 0x4a
	.zero		1
	.zero		1


	//----- nvinfo : EIATTR_EXIT_INSTR_OFFSETS
	.align		4
        /*0038*/ 	.byte	0x04, 0x1c
        /*003a*/ 	.short	(.L_45 - .L_44)


	//   ....[0]....
.L_44:
        /*003c*/ 	.word	0x00000080


	//   ....[1]....
        /*0040*/ 	.word	0x00000b30


	//----- nvinfo : EIATTR_CRS_STACK_SIZE
	.align		4
.L_45:
        /*0044*/ 	.byte	0x04, 0x1e
        /*0046*/ 	.short	(.L_47 - .L_46)
.L_46:
        /*0048*/ 	.word	0x00000000


	//----- nvinfo : EIATTR_CBANK_PARAM_SIZE
	.align		4
.L_47:
        /*004c*/ 	.byte	0x03, 0x19
        /*004e*/ 	.short	0x000c


	//----- nvinfo : EIATTR_PARAM_CBANK
	.align		4
        /*0050*/ 	.byte	0x04, 0x0a
        /*0052*/ 	.short	(.L_49 - .L_48)
	.align		4
.L_48:
        /*0054*/ 	.word	index@(.nv.constant0._Z4TRSMPdi)
        /*0058*/ 	.short	0x0380
        /*005a*/ 	.short	0x000c


	//----- nvinfo : EIATTR_SW_WAR
	.align		4
.L_49:
        /*005c*/ 	.byte	0x04, 0x36
        /*005e*/ 	.short	(.L_51 - .L_50)
.L_50:
        /*0060*/ 	.word	0x00000008
.L_51:


//--------------------- .nv.info._Z5POTF2Pdi      --------------------------
	.section	.nv.info._Z5POTF2Pdi,"",@"SHT_CUDA_INFO"
	.sectionflags	@""
	.align	4


	//----- nvinfo : EIATTR_CUDA_API_VERSION
	.align		4
        /*0000*/ 	.byte	0x04, 0x37
        /*0002*/ 	.short	(.L_53 - .L_52)
.L_52:
        /*0004*/ 	.word	0x00000082


	//----- nvinfo : EIATTR_KPARAM_INFO
	.align		4
.L_53:
        /*0008*/ 	.byte	0x04, 0x17
        /*000a*/ 	.short	(.L_55 - .L_54)
.L_54:
        /*000c*/ 	.word	0x00000000
        /*0010*/ 	.short	0x0001
        /*0012*/ 	.short	0x0008
        /*0014*/ 	.byte	0x00, 0xf0, 0x11, 0x00


	//----- nvinfo : EIATTR_KPARAM_INFO
	.align		4
.L_55:
        /*0018*/ 	.byte	0x04, 0x17
        /*001a*/ 	.short	(.L_57 - .L_56)
.L_56:
        /*001c*/ 	.word	0x00000000
        /*0020*/ 	.short	0x0000
        /*0022*/ 	.short	0x0000
        /*0024*/ 	.byte	0x00, 0xf5, 0x21, 0x00


	//----- nvinfo : EIATTR_SPARSE_MMA_MASK
	.align		4
.L_57:
        /*0028*/ 	.byte	0x03, 0x50
        /*002a*/ 	.short	0x0000


	//----- nvinfo : EIATTR_MAXREG_COUNT
	.align		4
        /*002c*/ 	.byte	0x03, 0x1b
        /*002e*/ 	.short	0x00ff


	//----- nvinfo : EIATTR_NUM_BARRIERS
	.align		4
        /*0030*/ 	.byte	0x02, 0x4c
        /*0032*/ 	.byte	0x01
	.zero		1


	//----- nvinfo : EIATTR_MERCURY_ISA_VERSION
	.align		4
        /*0034*/ 	.byte	0x03, 0x5f
        /*0036*/ 	.short	0x0101


	//----- nvinfo : EIATTR_VRC_CTA_INIT_COUNT
	.align		4
        /*0038*/ 	.byte	0x02, 0x4a
	.zero		1
	.zero		1


	//----- nvinfo : EIATTR_EXIT_INSTR_OFFSETS
	.align		4
        /*003c*/ 	.byte	0x04, 0x1c
        /*003e*/ 	.short	(.L_59 - .L_58)


	//   ....[0]....
.L_58:
        /*0040*/ 	.word	0x00000f30


	//----- nvinfo : EIATTR_CRS_STACK_SIZE
	.align		4
.L_59:
        /*0044*/ 	.byte	0x04, 0x1e
        /*0046*/ 	.short	(.L_61 - .L_60)
.L_60:
        /*0048*/ 	.word	0x00000000


	//----- nvinfo : EIATTR_CBANK_PARAM_SIZE
	.align		4
.L_61:
        /*004c*/ 	.byte	0x03, 0x19
        /*004e*/ 	.short	0x000c


	//----- nvinfo : EIATTR_PARAM_CBANK
	.align		4
        /*0050*/ 	.byte	0x04, 0x0a
        /*0052*/ 	.short	(.L_63 - .L_62)
	.align		4
.L_62:
        /*0054*/ 	.word	index@(.nv.constant0._Z5POTF2Pdi)
        /*0058*/ 	.short	0x0380
        /*005a*/ 	.short	0x000c


	//----- nvinfo : EIATTR_SW_WAR
	.align		4
.L_63:
        /*005c*/ 	.byte	0x04, 0x36
        /*005e*/ 	.short	(.L_65 - .L_64)
.L_64:
        /*0060*/ 	.word	0x00000008
.L_65:


//--------------------- .nv.callgraph             --------------------------
	.section	.nv.callgraph,"",@"SHT_CUDA_CALLGRAPH"
	.align	4
	.sectionentsize	8
	.align		4
        /*0000*/ 	.word	0x00000000
	.align		4
        /*0004*/ 	.word	0xffffffff
	.align		4
        /*0008*/ 	.word	0x00000000
	.align		4
        /*000c*/ 	.word	0xfffffffe
	.align		4
        /*0010*/ 	.word	0x00000000
	.align		4
        /*0014*/ 	.word	0xfffffffd
	.align		4
        /*0018*/ 	.word	0x00000000
	.align		4
        /*001c*/ 	.word	0xfffffffc


//--------------------- .text._Z4RKSYPdi          --------------------------
	.section	.text._Z4RKSYPdi,"ax",@progbits
	.align	128
        .global         _Z4RKSYPdi
        .type           _Z4RKSYPdi,@function
        .size           _Z4RKSYPdi,(.L_x_44 - _Z4RKSYPdi)
        .other          _Z4RKSYPdi,@"STO_CUDA_ENTRY STV_DEFAULT"
_Z4RKSYPdi:
.text._Z4RKSYPdi:
[----:B------:R-:W-:Y:S01]  /*0000*/  LDC R1, c[0x0][0x37c] ;  /* 0x0000df00ff017b82 */ /* 0x000fe20000000800 */
[----:B------:R-:W0:Y:S07]  /*0010*/  S2R R2, SR_TID.Y ;  /* 0x0000000000027919 */ /* 0x000e2e0000002200 */
[----:B------:R-:W1:Y:S01]  /*0020*/  LDC R3, c[0x0][0x360] ;  /* 0x0000d800ff037b82 */ /* 0x000e620000000800 */
[----:B------:R-:W2:Y:S01]  /*0030*/  LDCU UR6, c[0x0][0x388] ;  /* 0x00007100ff0677ac */ /* 0x000ea20008000800 */
[----:B------:R-:W1:Y:S06]  /*0040*/  S2R R0, SR_TID.X ;  /* 0x0000000000007919 */ /* 0x000e6c0000002100 */
[----:B------:R-:W0:Y:S08]  /*0050*/  S2UR UR5, SR_CTAID.Y ;  /* 0x00000000000579c3 */ /* 0x000e300000002600 */
[----:B------:R-:W0:Y:S01]  /*0060*/  LDC R5, c[0x0][0x364] ;  /* 0x0000d900ff057b82 */ /* 0x000e220000000800 */
[----:B--2---:R-:W-:-:S07]  /*0070*/  UIADD3 UR7, UPT, UPT, -UR6, 0x3de, URZ ;  /* 0x000003de06077890 */ /* 0x004fce000fffe1ff */
[----:B------:R-:W1:Y:S01]  /*0080*/  S2UR UR4, SR_CTAID.X ;  /* 0x00000000000479c3 */ /* 0x000e620000002500 */
[----:B0-----:R-:W-:-:S05]  /*0090*/  IMAD R2, R5, UR5, R2 ;  /* 0x0000000505027c24 */ /* 0x001fca000f8e0202 */
[----:B------:R-:W-:Y:S01]  /*00a0*/  ISETP.GE.AND P0, PT, R2, UR7, PT ;  /* 0x0000000702007c0c */ /* 0x000fe2000bf06270 */
[----:B-1----:R-:W-:-:S12]  /*00b0*/  IMAD R0, R3, UR4, R0 ;  /* 0x0000000403007c24 */ /* 0x002fd8000f8e0200 */
[----:B------:R-:W-:Y:S05]  /*00c0*/  @P0 EXIT ;  /* 0x000000000000094d */ /* 0x000fea0003800000 */
[----:B------:R-:W0:Y:S01]  /*00d0*/  LDCU.64 UR8, c[0x0][0x380] ;  /* 0x00007000ff0877ac */ /* 0x000e220008000a00 */
[----:B------:R-:W1:Y:S01]  /*00e0*/  LDCU UR10, c[0x0][0x370] ;  /* 0x00006e00ff0a77ac */ /* 0x000e620008000800 */
[----:B------:R-:W-:Y:S01]  /*00f0*/  UIMAD UR4, UR6, 0x3e8, URZ ;  /* 0x000003e8060478a4 */ /* 0x000fe2000f8e02ff */
[----:B------:R-:W2:Y:S01]  /*0100*/  LDCU UR11, c[0x0][0x374] ;  /* 0x00006e80ff0b77ac */ /* 0x000ea20008000800 */
[----:B------:R-:W-:Y:S02]  /*0110*/  USHF.R.S32.HI UR5, URZ, 0x1f, UR6 ;  /* 0x0000001fff057899 */ /* 0x000fe40008011406 */
[----:B------:R-:W-:Y:S01]  /*0120*/  UIADD3 UR6, UP0, UPT, UR4, UR6, URZ ;  /* 0x0000000604067290 */ /* 0x000fe2000ff1e0ff */
[----:B------:R-:W3:Y:S03]  /*0130*/  LDCU.64 UR12, c[0x0][0x358] ;  /* 0x00006b00ff0c77ac */ /* 0x000ee60008000a00 */
[----:B------:R-:W-:Y:S01]  /*0140*/  ULEA.HI.X.SX32 UR5, UR4, UR5, 0x1, UP0 ;  /* 0x0000000504057291 */ /* 0x000fe200080f0eff */
[----:B-1----:R-:W-:Y:S01]  /*0150*/  IMAD R3, R3, UR10, RZ ;  /* 0x0000000a03037c24 */ /* 0x002fe2000f8e02ff */
[----:B0-----:R-:W-:-:S04]  /*0160*/  ULEA UR4, UP0, UR6, UR8, 0x3 ;  /* 0x0000000806047291 */ /* 0x001fc8000f8018ff */
[----:B------:R-:W-:Y:S01]  /*0170*/  ULEA.HI.X UR5, UR6, UR9, UR5, 0x3, UP0 ;  /* 0x0000000906057291 */ /* 0x000fe200080f1c05 */
[----:B--2---:R-:W-:Y:S01]  /*0180*/  IMAD R5, R5, UR11, RZ ;  /* 0x0000000b05057c24 */ /* 0x004fe2000f8e02ff */
[----:B------:R-:W-:-:S04]  /*0190*/  MOV R6, UR4 ;  /* 0x0000000400067c02 */ /* 0x000fc80008000f00 */
[----:B---3--:R-:W-:-:S07]  /*01a0*/  MOV R7, UR5 ;  /* 0x0000000500077c02 */ /* 0x008fce0008000f00 */
.L_x_3:
[----:B------:R-:W-:Y:S01]  /*01b0*/  ISETP.GE.AND P0, PT, R0, UR7, PT ;  /* 0x0000000700007c0c */ /* 0x000fe2000bf06270 */
[----:B------:R-:W-:-:S12]  /*01c0*/  BSSY.RECONVERGENT B0, `(.L_x_0) ;  /* 0x000002c000007945 */ /* 0x000fd80003800200 */
[----:B0-----:R-:W-:Y:S05]  /*01d0*/  @P0 BRA `(.L_x_1) ;  /* 0x0000000000a80947 */ /* 0x001fea0003800000 */
[----:B------:R-:W-:Y:S01]  /*01e0*/  IMAD R9, R2, 0x3e8, RZ ;  /* 0x000003e802097824 */ /* 0x000fe200078e02ff */
[----:B------:R-:W-:-:S04]  /*01f0*/  MOV R4, R0 ;  /* 0x0000000000047202 */ /* 0x000fc80000000f00 */
[C---:B------:R-:W-:Y:S01]  /*0200*/  IADD3 R29, PT, PT, R9.reuse, 0x271a, RZ ;  /* 0x0000271a091d7810 */ /* 0x040fe20007ffe0ff */
[----:B------:R-:W-:-:S07]  /*0210*/  IMAD.WIDE R8, R9, 0x8, R6 ;  /* 0x0000000809087825 */ /* 0x000fce00078e0206 */
.L_x_2:
[----:B------:R-:W-:Y:S01]  /*0220*/  IMAD.WIDE R24, R4, 0x8, R6 ;  /* 0x0000000804187825 */ /* 0x000fe200078e0206 */
[----:B------:R-:W2:Y:S04]  /*0230*/  LDG.E.64 R12, desc[UR12][R8.64+0x13880] ;  /* 0x0138800c080c7981 */ /* 0x000ea8000c1e1b00 */
[----:B------:R-:W2:Y:S04]  /*0240*/  LDG.E.64 R18, desc[UR12][R24.64+0x50] ;  /* 0x0000500c18127981 */ /* 0x000ea8000c1e1b00 */
[----:B------:R-:W3:Y:S04]  /*0250*/  LDG.E.64 R16, desc[UR12][R8.64+0x13888] ;  /* 0x0138880c08107981 */ /* 0x000ee8000c1e1b00 */
[----:B------:R-:W3:Y:S04]  /*0260*/  LDG.E.64 R14, desc[UR12][R24.64+0x1f90] ;  /* 0x001f900c180e7981 */ /* 0x000ee8000c1e1b00 */
[----:B0-----:R-:W4:Y:S04]  /*0270*/  LDG.E.64 R10, desc[UR12][R8.64+0x13890] ;  /* 0x0138900c080a7981 */ /* 0x001f28000c1e1b00 */
[----:B------:R-:W4:Y:S04]  /*0280*/  LDG.E.64 R22, desc[UR12][R24.64+0x3ed0] ;  /* 0x003ed00c18167981 */ /* 0x000f28000c1e1b00 */
[----:B------:R-:W5:Y:S01]  /*0290*/  LDG.E.64 R20, desc[UR12][R24.64+0x5e10] ;  /* 0x005e100c18147981 */ /* 0x000f62000c1e1b00 */
[----:B--2---:R-:W-:-:S03]  /*02a0*/  DFMA R18, R12, R18, RZ ;  /* 0x000000120c12722b */ /* 0x004fc600000000ff */
[----:B------:R-:W5:Y:S05]  /*02b0*/  LDG.E.64 R12, desc[UR12][R8.64+0x13898] ;  /* 0x0138980c080c7981 */ /* 0x000f6a000c1e1b00 */
[----:B---3--:R-:W-:Y:S02]  /*02c0*/  DFMA R14, R16, R14, R18 ;  /* 0x0000000e100e722b */ /* 0x008fe40000000012 */
[----:B------:R-:W2:Y:S04]  /*02d0*/  LDG.E.64 R18, desc[UR12][R8.64+0x138a0] ;  /* 0x0138a00c08127981 */ /* 0x000ea8000c1e1b00 */
[----:B------:R-:W2:Y:S02]  /*02e0*/  LDG.E.64 R16, desc[UR12][R24.64+0x7d50] ;  /* 0x007d500c18107981 */ /* 0x000ea4000c1e1b00 */
[----:B----4-:R-:W-:-:S02]  /*02f0*/  DFMA R22, R10, R22, R14 ;  /* 0x000000160a16722b */ /* 0x010fc4000000000e */
[----:B------:R-:W3:Y:S04]  /*0300*/  LDG.E.64 R10, desc[UR12][R8.64+0x138a8] ;  /* 0x0138a80c080a7981 */ /* 0x000ee8000c1e1b00 */
[----:B------:R-:W3:Y:S02]  /*0310*/  LDG.E.64 R14, desc[UR12][R24.64+0x9c90] ;  /* 0x009c900c180e7981 */ /* 0x000ee4000c1e1b00 */
[----:B-----5:R-:W-:Y:S02]  /*0320*/  DFMA R20, R12, R20, R22 ;  /* 0x000000140c14722b */ /* 0x020fe40000000016 */
[----:B------:R-:W4:Y:S04]  /*0330*/  LDG.E.64 R12, desc[UR12][R8.64+0x138b0] ;  /* 0x0138b00c080c7981 */ /* 0x000f28000c1e1b00 */
[----:B------:R-:W4:Y:S02]  /*0340*/  LDG.E.64 R22, desc[UR12][R24.64+0xbbd0] ;  /* 0x00bbd00c18167981 */ /* 0x000f24000c1e1b00 */
[----:B--2---:R-:W-:-:S02]  /*0350*/  DFMA R16, R18, R16, R20 ;  /* 0x000000101210722b */ /* 0x004fc40000000014 */
[----:B------:R-:W2:Y:S04]  /*0360*/  LDG.E.64 R18, desc[UR12][R8.64+0x138b8] ;  /* 0x0138b80c08127981 */ /* 0x000ea8000c1e1b00 */
[----:B------:R-:W2:Y:S02]  /*0370*/  LDG.E.64 R20, desc[UR12][R24.64+0xdb10] ;  /* 0x00db100c18147981 */ /* 0x000ea4000c1e1b00 */
[----:B---3--:R-:W-:Y:S02]  /*0380*/  DFMA R14, R10, R14, R16 ;  /* 0x0000000e0a0e722b */ /* 0x008fe40000000010 */
[----:B------:R-:W3:Y:S04]  /*0390*/  LDG.E.64 R16, desc[UR12][R8.64+0x138c0] ;  /* 0x0138c00c08107981 */ /* 0x000ee8000c1e1b00 */
[----:B------:R-:W3:Y:S01]  /*03a0*/  LDG.E.64 R10, desc[UR12][R24.64+0xfa50] ;  /* 0x00fa500c180a7981 */ /* 0x000ee2000c1e1b00 */
[----:B------:R-:W-:Y:S01]  /*03b0*/  IMAD.WIDE R26, R29, 0x8, R24 ;  /* 0x000000081d1a7825 */ /* 0x000fe200078e0218 */
[----:B----4-:R-:W-:-:S02]  /*03c0*/  DFMA R22, R12, R22, R14 ;  /* 0x000000160c16722b */ /* 0x010fc4000000000e */
[----:B------:R-:W4:Y:S04]  /*03d0*/  LDG.E.64 R12, desc[UR12][R8.64+0x138c8] ;  /* 0x0138c80c080c7981 */ /* 0x000f28000c1e1b00 */
[----:B------:R-:W4:Y:S02]  /*03e0*/  LDG.E.64 R14, desc[UR12][R24.64+0x11990] ;  /* 0x0119900c180e7981 */ /* 0x000f24000c1e1b00 */
[----:B--2---:R-:W-:Y:S02]  /*03f0*/  DFMA R20, R18, R20, R22 ;  /* 0x000000141214722b */ /* 0x004fe40000000016 */
[----:B------:R-:W2:Y:S06]  /*0400*/  LDG.E.64 R18, desc[UR12][R26.64] ;  /* 0x0000000c1a127981 */ /* 0x000eac000c1e1b00 */
[----:B---3--:R-:W-:Y:S01]  /*0410*/  DFMA R10, R16, R10, R20 ;  /* 0x0000000a100a722b */ /* 0x008fe20000000014 */
[----:B------:R-:W-:-:S04]  /*0420*/  IADD3 R4, PT, PT, R3, R4, RZ ;  /* 0x0000000403047210 */ /* 0x000fc80007ffe0ff */
[----:B------:R-:W-:-:S03]  /*0430*/  ISETP.GE.AND P0, PT, R4, UR7, PT ;  /* 0x0000000704007c0c */ /* 0x000fc6000bf06270 */
[----:B----4-:R-:W-:-:S08]  /*0440*/  DFMA R10, R12, R14, R10 ;  /* 0x0000000e0c0a722b */ /* 0x010fd0000000000a */
[----:B--2---:R-:W-:-:S07]  /*0450*/  DADD R10, -R10, R18 ;  /* 0x000000000a0a7229 */ /* 0x004fce0000000112 */
[----:B------:R0:W-:Y:S01]  /*0460*/  STG.E.64 desc[UR12][R26.64], R10 ;  /* 0x0000000a1a007986 */ /* 0x0001e2000c101b0c */
[----:B------:R-:W-:Y:S05]  /*0470*/  @!P0 BRA `(.L_x_2) ;  /* 0xfffffffc00688947 */ /* 0x000fea000383ffff */
.L_x_1:
[----:B------:R-:W-:Y:S05]  /*0480*/  BSYNC.RECONVERGENT B0 ;  /* 0x0000000000007941 */ /* 0x000fea0003800200 */
.L_x_0:
[----:B------:R-:W-:-:S04]  /*0490*/  IADD3 R2, PT, PT, R5, R2, RZ ;  /* 0x0000000205027210 */ /* 0x000fc80007ffe0ff */
[----:B------:R-:W-:-:S13]  /*04a0*/  ISETP.GE.AND P0, PT, R2, UR7, PT ;  /* 0x0000000702007c0c */ /* 0x000fda000bf06270 */
[----:B------:R-:W-:Y:S05]  /*04b0*/  @!P0 BRA `(.L_x_3) ;  /* 0xfffffffc003c8947 */ /* 0x000fea000383ffff */
[----:B------:R-:W-:Y:S05]  /*04c0*/  EXIT ;  /* 0x000000000000794d */ /* 0x000fea0003800000 */
.L_x_4:
[----:B------:R-:W-:-:S00]  /*04d0*/  BRA `(.L_x_4) ;  /* 0xfffffffc00fc7947 */ /* 0x000fc0000383ffff */
[----:B------:R-:W-:-:S00]  /*04e0*/  NOP ;  /* 0x0000000000007918 */ /* 0x000fc00000000000 */
        /* <DEDUP_REMOVED lines=9> */
.L_x_44:


//--------------------- .text._Z4TRSMPdi          --------------------------
	.section	.text._Z4TRSMPdi,"ax",@progbits
	.align	128
        .global         _Z4TRSMPdi
        .type           _Z4TRSMPdi,@function
        .size           _Z4TRSMPdi,(.L_x_41 - _Z4TRSMPdi)
        .other          _Z4TRSMPdi,@"STO_CUDA_ENTRY STV_DEFAULT"
_Z4TRSMPdi:
.text._Z4TRSMPdi:
[----:B------:R-:W-:Y:S01]  /*0000*/  LDC R1, c[0x0][0x37c] ;  /* 0x0000df00ff017b82 */ /* 0x000fe20000000800 */
[----:B------:R-:W0:Y:S07]  /*0010*/  S2R R2, SR_TID.X ;  /* 0x0000000000027919 */ /* 0x000e2e0000002100 */
[----:B------:R-:W0:Y:S01]  /*0020*/  S2UR UR4, SR_CTAID.X ;  /* 0x00000000000479c3 */ /* 0x000e220000002500 */
[----:B------:R-:W1:Y:S07]  /*0030*/  LDCU UR6, c[0x0][0x388] ;  /* 0x00007100ff0677ac */ /* 0x000e6e0008000800 */
[----:B------:R-:W0:Y:S01]  /*0040*/  LDC R3, c[0x0][0x360] ;  /* 0x0000d800ff037b82 */ /* 0x000e220000000800 */
[----:B-1----:R-:W-:Y:S01]  /*0050*/  UIADD3 UR7, UPT, UPT, -UR6, 0x3de, URZ ;  /* 0x000003de06077890 */ /* 0x002fe2000fffe1ff */
[----:B0-----:R-:W-:-:S05]  /*0060*/  IMAD R2, R3, UR4, R2 ;  /* 0x0000000403027c24 */ /* 0x001fca000f8e0202 */
[----:B------:R-:W-:-:S13]  /*0070*/  ISETP.GE.AND P0, PT, R2, UR7, PT ;  /* 0x0000000702007c0c */ /* 0x000fda000bf06270 */
[----:B------:R-:W-:Y:S05]  /*0080*/  @P0 EXIT ;  /* 0x000000000000094d */ /* 0x000fea0003800000 */
[----:B------:R-:W0:Y:S01]  /*0090*/  LDCU.64 UR8, c[0x0][0x380] ;  /* 0x00007000ff0877ac */ /* 0x000e220008000a00 */
[----:B------:R-:W-:Y:S01]  /*00a0*/  UIMAD UR4, UR6, 0x3e8, URZ ;  /* 0x000003e8060478a4 */ /* 0x000fe2000f8e02ff */
[----:B------:R-:W1:Y:S01]  /*00b0*/  LDCU UR10, c[0x0][0x370] ;  /* 0x00006e00ff0a77ac */ /* 0x000e620008000800 */
[----:B------:R-:W-:Y:S02]  /*00c0*/  USHF.R.S32.HI UR5, URZ, 0x1f, UR6 ;  /* 0x0000001fff057899 */ /* 0x000fe40008011406 */
[----:B------:R-:W-:Y:S01]  /*00d0*/  UIADD3 UR6, UP0, UPT, UR4, UR6, URZ ;  /* 0x0000000604067290 */ /* 0x000fe2000ff1e0ff */
[----:B------:R-:W2:Y:S03]  /*00e0*/  LDCU.64 UR12, c[0x0][0x358] ;  /* 0x00006b00ff0c77ac */ /* 0x000ea60008000a00 */
[----:B------:R-:W-:Y:S02]  /*00f0*/  ULEA.HI.X.SX32 UR5, UR4, UR5, 0x1, UP0 ;  /* 0x0000000504057291 */ /* 0x000fe400080f0eff */
[----:B0-----:R-:W-:-:S04]  /*0100*/  ULEA UR4, UP0, UR6, UR8, 0x3 ;  /* 0x0000000806047291 */ /* 0x001fc8000f8018ff */
[----:B------:R-:W-:Y:S01]  /*0110*/  ULEA.HI.X UR5, UR6, UR9, UR5, 0x3, UP0 ;  /* 0x0000000906057291 */ /* 0x000fe200080f1c05 */
[----:B-1----:R-:W-:Y:S02]  /*0120*/  IMAD R3, R3, UR10, RZ ;  /* 0x0000000a03037c24 */ /* 0x002fe4000f8e02ff */
[----:B------:R-:W-:-:S03]  /*0130*/  IMAD.U32 R18, RZ, RZ, UR4 ;  /* 0x00000004ff127e24 */ /* 0x000fc6000f8e00ff */
[----:B--2---:R-:W-:-:S07]  /*0140*/  IMAD.U32 R19, RZ, RZ, UR5 ;  /* 0x00000005ff137e24 */ /* 0x004fce000f8e00ff */
.L_x_12:
[C---:B------:R-:W-:Y:S01]  /*0150*/  IMAD R4, R2.reuse, 0x3e8, RZ ;  /* 0x000003e802047824 */ /* 0x040fe200078e02ff */
[----:B------:R-:W-:Y:S01]  /*0160*/  PRMT R7, RZ, 0x7610, R7 ;  /* 0x00007610ff077816 */ /* 0x000fe20000000007 */
[----:B------:R-:W-:Y:S01]  /*0170*/  VIADD R5, R2, 0xa ;  /* 0x0000000a02057836 */ /* 0x000fe20000000000 */
[----:B------:R-:W-:Y:S01]  /*0180*/  IADD3 R2, PT, PT, R3, R2, RZ ;  /* 0x0000000203027210 */ /* 0x000fe20007ffe0ff */
[----:B------:R-:W-:Y:S01]  /*0190*/  IMAD.MOV.U32 R6, RZ, RZ, RZ ;  /* 0x000000ffff067224 */ /* 0x000fe200078e00ff */
[----:B------:R-:W-:Y:S01]  /*01a0*/  PRMT R8, RZ, 0x7610, R8 ;  /* 0x00007610ff087816 */ /* 0x000fe20000000008 */
[----:B------:R-:W-:Y:S01]  /*01b0*/  VIADD R9, R4, 0x2710 ;  /* 0x0000271004097836 */ /* 0x000fe20000000000 */
[----:B0-----:R-:W-:-:S13]  /*01c0*/  ISETP.GE.AND P1, PT, R2, UR7, PT ;  /* 0x0000000702007c0c */ /* 0x001fda000bf26270 */
.L_x_11:
[----:B------:R-:W-:Y:S02]  /*01d0*/  ISETP.NE.AND P0, PT, R6, RZ, PT ;  /* 0x000000ff0600720c */ /* 0x000fe40003f05270 */
[----:B------:R-:W-:-:S11]  /*01e0*/  CS2R R20, SRZ ;  /* 0x0000000000147805 */ /* 0x000fd6000001ff00 */
[----:B0-----:R-:W-:Y:S05]  /*01f0*/  @!P0 BRA `(.L_x_5) ;  /* 0x0000000400b48947 */ /* 0x001fea0003800000 */
[C---:B------:R-:W-:Y:S01]  /*0200*/  ISETP.GE.U32.AND P0, PT, R6.reuse, 0x8, PT ;  /* 0x000000080600780c */ /* 0x040fe20003f06070 */
[----:B------:R-:W-:Y:S01]  /*0210*/  IMAD.MOV.U32 R0, RZ, RZ, RZ ;  /* 0x000000ffff007224 */ /* 0x000fe200078e00ff */
[----:B------:R-:W-:Y:S02]  /*0220*/  LOP3.LUT P2, RZ, R6, 0x7, RZ, 0xc0, !PT ;  /* 0x0000000706ff7812 */ /* 0x000fe4000784c0ff */
[----:B------:R-:W-:-:S09]  /*0230*/  CS2R R20, SRZ ;  /* 0x0000000000147805 */ /* 0x000fd2000001ff00 */
[----:B------:R-:W-:Y:S05]  /*0240*/  @!P0 BRA `(.L_x_6) ;  /* 0x0000000000c88947 */ /* 0x000fea0003800000 */
[C---:B------:R-:W-:Y:S01]  /*0250*/  LOP3.LUT R26, R6.reuse, 0xfffffff8, RZ, 0xc0, !PT ;  /* 0xfffffff8061a7812 */ /* 0x040fe200078ec0ff */
[----:B------:R-:W-:Y:S01]  /*0260*/  IMAD.MOV.U32 R24, RZ, RZ, R4 ;  /* 0x000000ffff187224 */ /* 0x000fe200078e0004 */
[C---:B------:R-:W-:Y:S02]  /*0270*/  LOP3.LUT R0, R6.reuse, 0x7ffffff8, RZ, 0xc0, !PT ;  /* 0x7ffffff806007812 */ /* 0x040fe400078ec0ff */
[----:B------:R-:W-:Y:S02]  /*0280*/  CS2R R20, SRZ ;  /* 0x0000000000147805 */ /* 0x000fe4000001ff00 */
[----:B------:R-:W-:Y:S01]  /*0290*/  IADD3 R25, PT, PT, R6, 0xfa0, RZ ;  /* 0x00000fa006197810 */ /* 0x000fe20007ffe0ff */
[----:B------:R-:W-:-:S07]  /*02a0*/  IMAD.MOV R26, RZ, RZ, -R26 ;  /* 0x000000ffff1a7224 */ /* 0x000fce00078e0a1a */
.L_x_7:
[----:B------:R-:W-:Y:S01]  /*02b0*/  IADD3 R31, PT, PT, R25, -0xfa0, RZ ;  /* 0xfffff060191f7810 */ /* 0x000fe20007ffe0ff */
[----:B------:R-:W-:-:S04]  /*02c0*/  VIADD R11, R24, 0x2710 ;  /* 0x00002710180b7836 */ /* 0x000fc80000000000 */
[----:B------:R-:W-:-:S04]  /*02d0*/  IMAD.WIDE R10, R11, 0x8, R18 ;  /* 0x000000080b0a7825 */ /* 0x000fc800078e0212 */
[----:B------:R-:W-:Y:S01]  /*02e0*/  IMAD.WIDE.U32 R30, R31, 0x8, R18 ;  /* 0x000000081f1e7825 */ /* 0x000fe200078e0012 */
[----:B------:R-:W2:Y:S04]  /*02f0*/  LDG.E.64 R22, desc[UR12][R10.64] ;  /* 0x0000000c0a167981 */ /* 0x000ea8000c1e1b00 */
[----:B------:R-:W2:Y:S04]  /*0300*/  LDG.E.64 R12, desc[UR12][R30.64] ;  /* 0x0000000c1e0c7981 */ /* 0x000ea8000c1e1b00 */
[----:B------:R-:W3:Y:S04]  /*0310*/  LDG.E.64 R14, desc[UR12][R30.64+0x1f40] ;  /* 0x001f400c1e0e7981 */ /* 0x000ee8000c1e1b00 */
[----:B------:R-:W3:Y:S01]  /*0320*/  LDG.E.64 R16, desc[UR12][R10.64+0x8] ;  /* 0x0000080c0a107981 */ /* 0x000ee2000c1e1b00 */
[----:B------:R-:W-:-:S02]  /*0330*/  VIADD R29, R25, 0xfffff830 ;  /* 0xfffff830191d7836 */ /* 0x000fc40000000000 */
[----:B------:R-:W-:Y:S02]  /*0340*/  VIADD R33, R25, 0xfffffc18 ;  /* 0xfffffc1819217836 */ /* 0x000fe40000000000 */
[----:B------:R-:W-:-:S04]  /*0350*/  IMAD.WIDE.U32 R28, R29, 0x8, R18 ;  /* 0x000000081d1c7825 */ /* 0x000fc800078e0012 */
[----:B------:R-:W-:Y:S01]  /*0360*/  IMAD.WIDE.U32 R32, R33, 0x8, R18 ;  /* 0x0000000821207825 */ /* 0x000fe200078e0012 */
[----:B--2---:R-:W-:-:S04]  /*0370*/  DFMA R12, R22, R12, R20 ;  /* 0x0000000c160c722b */ /* 0x004fc80000000014 */
[----:B------:R-:W2:Y:S04]  /*0380*/  LDG.E.64 R20, desc[UR12][R32.64] ;  /* 0x0000000c20147981 */ /* 0x000ea8000c1e1b00 */
[----:B------:R-:W2:Y:S01]  /*0390*/  LDG.E.64 R22, desc[UR12][R10.64+0x18] ;  /* 0x0000180c0a167981 */ /* 0x000ea2000c1e1b00 */
[----:B---3--:R-:W-:-:S03]  /*03a0*/  DFMA R12, R16, R14, R12 ;  /* 0x0000000e100c722b */ /* 0x008fc6000000000c */
[----:B------:R-:W3:Y:S04]  /*03b0*/  LDG.E.64 R14, desc[UR12][R28.64] ;  /* 0x0000000c1c0e7981 */ /* 0x000ee8000c1e1b00 */
[----:B------:R-:W3:Y:S02]  /*03c0*/  LDG.E.64 R16, desc[UR12][R10.64+0x10] ;  /* 0x0000100c0a107981 */ /* 0x000ee4000c1e1b00 */
[----:B---3--:R-:W-:Y:S01]  /*03d0*/  DFMA R14, R16, R14, R12 ;  /* 0x0000000e100e722b */ /* 0x008fe2000000000c */
[----:B------:R-:W-:-:S04]  /*03e0*/  IMAD.WIDE.U32 R12, R25, 0x8, R18 ;  /* 0x00000008190c7825 */ /* 0x000fc800078e0012 */
[----:B------:R-:W-:-:S03]  /*03f0*/  VIADD R17, R25, 0x3e8 ;  /* 0x000003e819117836 */ /* 0x000fc60000000000 */
[----:B--2---:R-:W-:Y:S01]  /*0400*/  DFMA R20, R22, R20, R14 ;  /* 0x000000141614722b */ /* 0x004fe2000000000e */
[----:B------:R-:W2:Y:S04]  /*0410*/  LDG.E.64 R12, desc[UR12][R12.64] ;  /* 0x0000000c0c0c7981 */ /* 0x000ea8000c1e1b00 */
[----:B------:R-:W2:Y:S01]  /*0420*/  LDG.E.64 R14, desc[UR12][R10.64+0x20] ;  /* 0x0000200c0a0e7981 */ /* 0x000ea2000c1e1b00 */
[----:B------:R-:W-:-:S03]  /*0430*/  IMAD.WIDE.U32 R28, R17, 0x8, R18 ;  /* 0x00000008111c7825 */ /* 0x000fc600078e0012 */
[----:B------:R-:W3:Y:S04]  /*0440*/  LDG.E.64 R22, desc[UR12][R10.64+0x28] ;  /* 0x0000280c0a167981 */ /* 0x000ee8000c1e1b00 */
[----:B------:R-:W3:Y:S01]  /*0450*/  LDG.E.64 R16, desc[UR12][R28.64] ;  /* 0x0000000c1c107981 */ /* 0x000ee2000c1e1b00 */
[----:B--2---:R-:W-:Y:S01]  /*0460*/  DFMA R20, R14, R12, R20 ;  /* 0x0000000c0e14722b */ /* 0x004fe20000000014 */
[----:B------:R-:W-:Y:S02]  /*0470*/  IADD3 R15, PT, PT, R25, 0x7d0, RZ ;  /* 0x000007d0190f7810 */ /* 0x000fe40007ffe0ff */
[----:B------:R-:W2:Y:S03]  /*0480*/  LDG.E.64 R12, desc[UR12][R10.64+0x30] ;  /* 0x0000300c0a0c7981 */ /* 0x000ea6000c1e1b00 */
[----:B------:R-:W-:-:S02]  /*0490*/  IMAD.WIDE.U32 R14, R15, 0x8, R18 ;  /* 0x000000080f0e7825 */ /* 0x000fc400078e0012 */
[----:B---3--:R-:W-:Y:S02]  /*04a0*/  DFMA R16, R22, R16, R20 ;  /* 0x000000101610722b */ /* 0x008fe40000000014 */
[----:B------:R-:W3:Y:S01]  /*04b0*/  LDG.E.64 R20, desc[UR12][R10.64+0x38] ;  /* 0x0000380c0a147981 */ /* 0x000ee2000c1e1b00 */
[----:B------:R-:W-:-:S03]  /*04c0*/  VIADD R23, R25, 0xbb8 ;  /* 0x00000bb819177836 */ /* 0x000fc60000000000 */
[----:B------:R-:W2:Y:S01]  /*04d0*/  LDG.E.64 R14, desc[UR12][R14.64] ;  /* 0x0000000c0e0e7981 */ /* 0x000ea2000c1e1b00 */
[----:B------:R-:W-:-:S06]  /*04e0*/  IMAD.WIDE.U32 R22, R23, 0x8, R18 ;  /* 0x0000000817167825 */ /* 0x000fcc00078e0012 */
[----:B------:R-:W3:Y:S01]  /*04f0*/  LDG.E.64 R22, desc[UR12][R22.64] ;  /* 0x0000000c16167981 */ /* 0x000ee2000c1e1b00 */
[----:B------:R-:W-:-:S05]  /*0500*/  VIADD R26, R26, 0x8 ;  /* 0x000000081a1a7836 */ /* 0x000fca0000000000 */
[----:B------:R-:W-:Y:S01]  /*0510*/  ISETP.NE.AND P0, PT, R26, RZ, PT ;  /* 0x000000ff1a00720c */ /* 0x000fe20003f05270 */
[----:B------:R-:W-:Y:S01]  /*0520*/  VIADD R25, R25, 0x1f40 ;  /* 0x00001f4019197836 */ /* 0x000fe20000000000 */
[----:B------:R-:W-:Y:S01]  /*0530*/  IADD3 R24, PT, PT, R24, 0x8, RZ ;  /* 0x0000000818187810 */ /* 0x000fe20007ffe0ff */
[----:B--2---:R-:W-:-:S08]  /*0540*/  DFMA R12, R12, R14, R16 ;  /* 0x0000000e0c0c722b */ /* 0x004fd00000000010 */
[----:B---3--:R-:W-:Y:S02]  /*0550*/  DFMA R20, R20, R22, R12 ;  /* 0x000000161414722b */ /* 0x008fe4000000000c */
[----:B------:R-:W-:Y:S09]  /*0560*/  @P0 BRA `(.L_x_7) ;  /* 0xfffffffc00500947 */ /* 0x000ff2000383ffff */
.L_x_6:
[----:B------:R-:W-:Y:S05]  /*0570*/  @!P2 BRA `(.L_x_5) ;  /* 0x0000000000d4a947 */ /* 0x000fea0003800000 */
[----:B------:R-:W-:-:S04]  /*0580*/  LOP3.LUT R11, R8, 0x7, RZ, 0xc0, !PT ;  /* 0x00000007080b7812 */ /* 0x000fc800078ec0ff */
[C---:B------:R-:W-:Y:S01]  /*0590*/  LOP3.LUT P2, RZ, R11.reuse, 0x3, RZ, 0xc0, !PT ;  /* 0x000000030bff7812 */ /* 0x040fe2000784c0ff */
[----:B------:R-:W-:-:S05]  /*05a0*/  VIADD R10, R11, 0xffffffff ;  /* 0xffffffff0b0a7836 */ /* 0x000fca0000000000 */
[----:B------:R-:W-:-:S13]  /*05b0*/  ISETP.GE.U32.AND P0, PT, R10, 0x3, PT ;  /* 0x000000030a00780c */ /* 0x000fda0003f06070 */
[----:B------:R-:W-:Y:S05]  /*05c0*/  @!P0 BRA `(.L_x_8) ;  /* 0x00000000005c8947 */ /* 0x000fea0003800000 */
[----:B------:R-:W-:Y:S02]  /*05d0*/  IMAD R27, R0, 0x3e8, R6 ;  /* 0x000003e8001b7824 */ /* 0x000fe400078e0206 */
[----:B------:R-:W-:Y:S02]  /*05e0*/  IMAD.IADD R15, R9, 0x1, R0 ;  /* 0x00000001090f7824 */ /* 0x000fe400078e0200 */
[----:B------:R-:W-:-:S04]  /*05f0*/  IMAD.WIDE.U32 R24, R27, 0x8, R18 ;  /* 0x000000081b187825 */ /* 0x000fc800078e0012 */
[--C-:B------:R-:W-:Y:S01]  /*0600*/  IMAD.WIDE R14, R15, 0x8, R18.reuse ;  /* 0x000000080f0e7825 */ /* 0x100fe200078e0212 */
[----:B------:R-:W2:Y:S04]  /*0610*/  LDG.E.64 R16, desc[UR12][R24.64] ;  /* 0x0000000c18107981 */ /* 0x000ea8000c1e1b00 */
[----:B------:R-:W2:Y:S01]  /*0620*/  LDG.E.64 R22, desc[UR12][R14.64] ;  /* 0x0000000c0e167981 */ /* 0x000ea2000c1e1b00 */
[C---:B------:R-:W-:Y:S01]  /*0630*/  VIADD R13, R27.reuse, 0x3e8 ;  /* 0x000003e81b0d7836 */ /* 0x040fe20000000000 */
[----:B------:R-:W-:Y:S02]  /*0640*/  IADD3 R29, PT, PT, R27, 0x7d0, RZ ;  /* 0x000007d01b1d7810 */ /* 0x000fe40007ffe0ff */
[----:B------:R-:W3:Y:S01]  /*0650*/  LDG.E.64 R10, desc[UR12][R14.64+0x8] ;  /* 0x0000080c0e0a7981 */ /* 0x000ee2000c1e1b00 */
[----:B------:R-:W-:-:S03]  /*0660*/  IMAD.WIDE.U32 R12, R13, 0x8, R18 ;  /* 0x000000080d0c7825 */ /* 0x000fc600078e0012 */
[----:B------:R-:W4:Y:S01]  /*0670*/  LDG.E.64 R24, desc[UR12][R14.64+0x18] ;  /* 0x0000180c0e187981 */ /* 0x000f22000c1e1b00 */
[----:B------:R-:W-:-:S03]  /*0680*/  IMAD.WIDE.U32 R28, R29, 0x8, R18 ;  /* 0x000000081d1c7825 */ /* 0x000fc600078e0012 */
[----:B------:R-:W3:Y:S01]  /*0690*/  LDG.E.64 R12, desc[UR12][R12.64] ;  /* 0x0000000c0c0c7981 */ /* 0x000ee2000c1e1b00 */
[----:B------:R-:W-:-:S04]  /*06a0*/  VIADD R27, R27, 0xbb8 ;  /* 0x00000bb81b1b7836 */ /* 0x000fc80000000000 */
[----:B------:R-:W-:-:S06]  /*06b0*/  IMAD.WIDE.U32 R26, R27, 0x8, R18 ;  /* 0x000000081b1a7825 */ /* 0x000fcc00078e0012 */
[----:B------:R-:W4:Y:S01]  /*06c0*/  LDG.E.64 R26, desc[UR12][R26.64] ;  /* 0x0000000c1a1a7981 */ /* 0x000f22000c1e1b00 */
[----:B--2---:R-:W-:-:S03]  /*06d0*/  DFMA R22, R22, R16, R20 ;  /* 0x000000101616722b */ /* 0x004fc60000000014 */
[----:B------:R-:W2:Y:S04]  /*06e0*/  LDG.E.64 R16, desc[UR12][R14.64+0x10] ;  /* 0x0000100c0e107981 */ /* 0x000ea8000c1e1b00 */
[----:B------:R-:W2:Y:S01]  /*06f0*/  LDG.E.64 R20, desc[UR12][R28.64] ;  /* 0x0000000c1c147981 */ /* 0x000ea2000c1e1b00 */
[----:B---3--:R-:W-:Y:S01]  /*0700*/  DFMA R10, R10, R12, R22 ;  /* 0x0000000c0a0a722b */ /* 0x008fe20000000016 */
[----:B------:R-:W-:-:S07]  /*0710*/  VIADD R0, R0, 0x4 ;  /* 0x0000000400007836 */ /* 0x000fce0000000000 */
[----:B--2---:R-:W-:-:S08]  /*0720*/  DFMA R20, R16, R20, R10 ;  /* 0x000000141014722b */ /* 0x004fd0000000000a */
[----:B----4-:R-:W-:-:S11]  /*0730*/  DFMA R20, R24, R26, R20 ;  /* 0x0000001a1814722b */ /* 0x010fd60000000014 */
.L_x_8:
[----:B------:R-:W-:Y:S05]  /*0740*/  @!P2 BRA `(.L_x_5) ;  /* 0x000000000060a947 */ /* 0x000fea0003800000 */
[----:B------:R-:W-:-:S04]  /*0750*/  LOP3.LUT R10, R7, 0x3, RZ, 0xc0, !PT ;  /* 0x00000003070a7812 */ /* 0x000fc800078ec0ff */
[----:B------:R-:W-:Y:S02]  /*0760*/  ISETP.NE.AND P0, PT, R10, 0x1, PT ;  /* 0x000000010a00780c */ /* 0x000fe40003f05270 */
[----:B------:R-:W-:-:S04]  /*0770*/  LOP3.LUT R10, R7, 0x1, RZ, 0xc0, !PT ;  /* 0x00000001070a7812 */ /* 0x000fc800078ec0ff */
[----:B------:R-:W-:-:S07]  /*0780*/  ISETP.NE.U32.AND P2, PT, R10, 0x1, PT ;  /* 0x000000010a00780c */ /* 0x000fce0003f45070 */
[----:B------:R-:W-:Y:S02]  /*0790*/  @P0 IMAD R13, R0, 0x3e8, R6 ;  /* 0x000003e8000d0824 */ /* 0x000fe400078e0206 */
[----:B------:R-:W-:Y:S02]  /*07a0*/  @P0 IMAD.IADD R23, R9, 0x1, R0 ;  /* 0x0000000109170824 */ /* 0x000fe400078e0200 */
[C---:B------:R-:W-:Y:S01]  /*07b0*/  @P0 IMAD.WIDE.U32 R10, R13.reuse, 0x8, R18 ;  /* 0x000000080d0a0825 */ /* 0x040fe200078e0012 */
[----:B------:R-:W-:-:S03]  /*07c0*/  @P0 IADD3 R17, PT, PT, R13, 0x3e8, RZ ;  /* 0x000003e80d110810 */ /* 0x000fc60007ffe0ff */
[--C-:B------:R-:W-:Y:S02]  /*07d0*/  @P0 IMAD.WIDE R22, R23, 0x8, R18.reuse ;  /* 0x0000000817160825 */ /* 0x100fe400078e0212 */
[----:B------:R-:W2:Y:S02]  /*07e0*/  @P0 LDG.E.64 R10, desc[UR12][R10.64] ;  /* 0x0000000c0a0a0981 */ /* 0x000ea4000c1e1b00 */
[----:B------:R-:W-:Y:S02]  /*07f0*/  @P0 VIADD R0, R0, 0x2 ;  /* 0x0000000200000836 */ /* 0x000fe40000000000 */
[----:B------:R-:W2:Y:S01]  /*0800*/  @P0 LDG.E.64 R12, desc[UR12][R22.64] ;  /* 0x0000000c160c0981 */ /* 0x000ea2000c1e1b00 */
[----:B------:R-:W-:-:S03]  /*0810*/  @P0 IMAD.WIDE.U32 R16, R17, 0x8, R18 ;  /* 0x0000000811100825 */ /* 0x000fc600078e0012 */
[----:B------:R-:W3:Y:S01]  /*0820*/  @P0 LDG.E.64 R14, desc[UR12][R22.64+0x8] ;  /* 0x0000080c160e0981 */ /* 0x000ee2000c1e1b00 */
[----:B------:R-:W-:Y:S02]  /*0830*/  @!P2 IMAD.IADD R25, R9, 0x1, R0 ;  /* 0x000000010919a824 */ /* 0x000fe400078e0200 */
[----:B------:R-:W-:Y:S01]  /*0840*/  @!P2 IMAD R27, R0, 0x3e8, R6 ;  /* 0x000003e8001ba824 */ /* 0x000fe200078e0206 */
[----:B------:R-:W3:Y:S01]  /*0850*/  @P0 LDG.E.64 R16, desc[UR12][R16.64] ;  /* 0x0000000c10100981 */ /* 0x000ee2000c1e1b00 */
[----:B------:R-:W-:-:S04]  /*0860*/  @!P2 IMAD.WIDE R24, R25, 0x8, R18 ;  /* 0x000000081918a825 */ /* 0x000fc800078e0212 */
[----:B------:R-:W-:Y:S02]  /*0870*/  @!P2 IMAD.WIDE.U32 R26, R27, 0x8, R18 ;  /* 0x000000081b1aa825 */ /* 0x000fe400078e0012 */
[----:B------:R-:W4:Y:S04]  /*0880*/  @!P2 LDG.E.64 R24, desc[UR12][R24.64] ;  /* 0x0000000c1818a981 */ /* 0x000f28000c1e1b00 */
[----:B------:R-:W4:Y:S01]  /*0890*/  @!P2 LDG.E.64 R26, desc[UR12][R26.64] ;  /* 0x0000000c1a1aa981 */ /* 0x000f22000c1e1b00 */
[----:B--2---:R-:W-:-:S08]  /*08a0*/  @P0 DFMA R10, R12, R10, R20 ;  /* 0x0000000a0c0a022b */ /* 0x004fd00000000014 */
[----:B---3--:R-:W-:-:S08]  /*08b0*/  @P0 DFMA R20, R14, R16, R10 ;  /* 0x000000100e14022b */ /* 0x008fd0000000000a */
[----:B----4-:R-:W-:-:S11]  /*08c0*/  @!P2 DFMA R20, R24, R26, R20 ;  /* 0x0000001a1814a22b */ /* 0x010fd60000000014 */
.L_x_5:
[----:B------:R-:W-:-:S04]  /*08d0*/  IMAD.IADD R17, R9, 0x1, R6 ;  /* 0x0000000109117824 */ /* 0x000fc800078e0206 */
[----:B------:R-:W-:-:S05]  /*08e0*/  IMAD.WIDE R16, R17, 0x8, R18 ;  /* 0x0000000811107825 */ /* 0x000fca00078e0212 */
[----:B------:R-:W2:Y:S01]  /*08f0*/  LDG.E.64 R14, desc[UR12][R16.64] ;  /* 0x0000000c100e7981 */ /* 0x000ea2000c1e1b00 */
[----:B------:R-:W-:Y:S01]  /*0900*/  IMAD R11, R6, 0x3e9, RZ ;  /* 0x000003e9060b7824 */ /* 0x000fe200078e02ff */
[----:B--2---:R-:W-:-:S03]  /*0910*/  DADD R14, R14, -R20 ;  /* 0x000000000e0e7229 */ /* 0x004fc60000000814 */
[----:B------:R-:W-:-:S04]  /*0920*/  IMAD.WIDE.U32 R20, R11, 0x8, R18 ;  /* 0x000000080b147825 */ /* 0x000fc800078e0012 */
[----:B------:R0:W-:Y:S04]  /*0930*/  STG.E.64 desc[UR12][R16.64], R14 ;  /* 0x0000000e10007986 */ /* 0x0001e8000c101b0c */
[----:B------:R-:W2:Y:S01]  /*0940*/  LDG.E.64 R20, desc[UR12][R20.64] ;  /* 0x0000000c14147981 */ /* 0x000ea2000c1e1b00 */
[----:B------:R-:W-:Y:S01]  /*0950*/  MOV R10, 0x1 ;  /* 0x00000001000a7802 */ /* 0x000fe20000000f00 */
[----:B------:R-:W-:Y:S01]  /*0960*/  BSSY.RECONVERGENT B0, `(.L_x_9) ;  /* 0x0000012000007945 */ /* 0x000fe20003800200 */
[----:B------:R-:W-:Y:S01]  /*0970*/  FSETP.GEU.AND P2, PT, |R15|, 6.5827683646048100446e-37, PT ;  /* 0x036000000f00780b */ /* 0x000fe20003f4e200 */
[----:B--2---:R-:W1:Y:S03]  /*0980*/  MUFU.RCP64H R11, R21 ;  /* 0x00000015000b7308 */ /* 0x004e660000001800 */
[----:B-1----:R-:W-:-:S08]  /*0990*/  DFMA R12, -R20, R10, 1 ;  /* 0x3ff00000140c742b */ /* 0x002fd0000000010a */
[----:B------:R-:W-:-:S08]  /*09a0*/  DFMA R12, R12, R12, R12 ;  /* 0x0000000c0c0c722b */ /* 0x000fd0000000000c */
[----:B------:R-:W-:-:S08]  /*09b0*/  DFMA R12, R10, R12, R10 ;  /* 0x0000000c0a0c722b */ /* 0x000fd0000000000a */
[----:B------:R-:W-:-:S08]  /*09c0*/  DFMA R10, -R20, R12, 1 ;  /* 0x3ff00000140a742b */ /* 0x000fd0000000010c */
[----:B------:R-:W-:-:S08]  /*09d0*/  DFMA R10, R12, R10, R12 ;  /* 0x0000000a0c0a722b */ /* 0x000fd0000000000c */
[----:B------:R-:W-:-:S08]  /*09e0*/  DMUL R12, R14, R10 ;  /* 0x0000000a0e0c7228 */ /* 0x000fd00000000000 */
[----:B------:R-:W-:-:S08]  /*09f0*/  DFMA R22, -R20, R12, R14 ;  /* 0x0000000c1416722b */ /* 0x000fd0000000010e */
[----:B------:R-:W-:-:S10]  /*0a00*/  DFMA R10, R10, R22, R12 ;  /* 0x000000160a0a722b */ /* 0x000fd4000000000c */
[----:B------:R-:W-:-:S05]  /*0a10*/  FFMA R0, RZ, R21, R11 ;  /* 0x00000015ff007223 */ /* 0x000fca000000000b */
[----:B------:R-:W-:-:S13]  /*0a20*/  FSETP.GT.AND P0, PT, |R0|, 1.469367938527859385e-39, PT ;  /* 0x001000000000780b */ /* 0x000fda0003f04200 */
[----:B0-----:R-:W-:Y:S05]  /*0a30*/  @P0 BRA P2, `(.L_x_10) ;  /* 0x0000000000100947 */ /* 0x001fea0001000000 */
[----:B------:R-:W-:-:S07]  /*0a40*/  MOV R0, 0xa60 ;  /* 0x00000a6000007802 */ /* 0x000fce0000000f00 */
[----:B------:R-:W-:Y:S05]  /*0a50*/  CALL.REL.NOINC `($__internal_0_$__cuda_sm20_div_rn_f64_full) ;  /* 0x0000000000387944 */ /* 0x000fea0003c00000 */
[----:B------:R-:W-:Y:S02]  /*0a60*/  IMAD.MOV.U32 R10, RZ, RZ, R22 ;  /* 0x000000ffff0a7224 */ /* 0x000fe400078e0016 */
[----:B------:R-:W-:-:S07]  /*0a70*/  IMAD.MOV.U32 R11, RZ, RZ, R23 ;  /* 0x000000ffff0b7224 */ /* 0x000fce00078e0017 */
.L_x_10:
[----:B------:R-:W-:Y:S05]  /*0a80*/  BSYNC.RECONVERGENT B0 ;  /* 0x0000000000007941 */ /* 0x000fea0003800200 */
.L_x_9:
[C---:B------:R-:W-:Y:S01]  /*0a90*/  IMAD R13, R6.reuse, 0x3e8, R5 ;  /* 0x000003e8060d7824 */ /* 0x040fe200078e0205 */
[----:B------:R0:W-:Y:S01]  /*0aa0*/  STG.E.64 desc[UR12][R16.64], R10 ;  /* 0x0000000a10007986 */ /* 0x0001e2000c101b0c */
[----:B------:R-:W-:Y:S01]  /*0ab0*/  VIADD R6, R6, 0x1 ;  /* 0x0000000106067836 */ /* 0x000fe20000000000 */
[----:B------:R-:W-:Y:S01]  /*0ac0*/  IADD3 R8, PT, PT, R8, 0x1, RZ ;  /* 0x0000000108087810 */ /* 0x000fe20007ffe0ff */
[----:B------:R-:W-:-:S03]  /*0ad0*/  IMAD.WIDE R12, R13, 0x8, R18 ;  /* 0x000000080d0c7825 */ /* 0x000fc600078e0212 */
[----:B------:R-:W-:Y:S01]  /*0ae0*/  ISETP.NE.AND P0, PT, R6, 0xa, PT ;  /* 0x0000000a0600780c */ /* 0x000fe20003f05270 */
[----:B------:R-:W-:Y:S01]  /*0af0*/  VIADD R7, R7, 0x1 ;  /* 0x0000000107077836 */ /* 0x000fe20000000000 */
[----:B------:R0:W-:Y:S11]  /*0b00*/  STG.E.64 desc[UR12][R12.64], R10 ;  /* 0x0000000a0c007986 */ /* 0x0001f6000c101b0c */
[----:B------:R-:W-:Y:S05]  /*0b10*/  @P0 BRA `(.L_x_11) ;  /* 0xfffffff400ac0947 */ /* 0x000fea000383ffff */
[----:B------:R-:W-:Y:S05]  /*0b20*/  @!P1 BRA `(.L_x_12) ;  /* 0xfffffff400889947 */ /* 0x000fea000383ffff */
[----:B------:R-:W-:Y:S05]  /*0b30*/  EXIT ;  /* 0x000000000000794d */ /* 0x000fea0003800000 */
        .weak           $__internal_0_$__cuda_sm20_div_rn_f64_full
        .type           $__internal_0_$__cuda_sm20_div_rn_f64_full,@function
        .size           $__internal_0_$__cuda_sm20_div_rn_f64_full,(.L_x_41 - $__internal_0_$__cuda_sm20_div_rn_f64_full)
$__internal_0_$__cuda_sm20_div_rn_f64_full:
[----:B------:R-:W-:Y:S01]  /*0b40*/  FSETP.GEU.AND P3, PT, |R15|, 1.469367938527859385e-39, PT ;  /* 0x001000000f00780b */ /* 0x000fe20003f6e200 */
[----:B------:R-:W-:Y:S01]  /*0b50*/  IMAD.MOV.U32 R10, RZ, RZ, R20 ;  /* 0x000000ffff0a7224 */ /* 0x000fe200078e0014 */
[C---:B------:R-:W-:Y:S01]  /*0b60*/  FSETP.GEU.AND P0, PT, |R21|.reuse, 1.469367938527859385e-39, PT ;  /* 0x001000001500780b */ /* 0x040fe20003f0e200 */
[----:B------:R-:W-:Y:S01]  /*0b70*/  IMAD.MOV.U32 R11, RZ, RZ, R21 ;  /* 0x000000ffff0b7224 */ /* 0x000fe200078e0015 */
[----:B------:R-:W-:Y:S01]  /*0b80*/  LOP3.LUT R12, R21, 0x800fffff, RZ, 0xc0, !PT ;  /* 0x800fffff150c7812 */ /* 0x000fe200078ec0ff */
[----:B------:R-:W-:Y:S01]  /*0b90*/  IMAD.MOV.U32 R29, RZ, RZ, 0x1ca00000 ;  /* 0x1ca00000ff1d7424 */ /* 0x000fe200078e00ff */
[----:B------:R-:W-:Y:S01]  /*0ba0*/  LOP3.LUT R28, R15, 0x7ff00000, RZ, 0xc0, !PT ;  /* 0x7ff000000f1c7812 */ /* 0x000fe200078ec0ff */
[----:B------:R-:W-:Y:S01]  /*0bb0*/  BSSY.RECONVERGENT B1, `(.L_x_13) ;  /* 0x0000052000017945 */ /* 0x000fe20003800200 */
[----:B------:R-:W-:Y:S02]  /*0bc0*/  LOP3.LUT R13, R12, 0x3ff00000, RZ, 0xfc, !PT ;  /* 0x3ff000000c0d7812 */ /* 0x000fe400078efcff */
[----:B------:R-:W-:Y:S01]  /*0bd0*/  MOV R12, R20 ;  /* 0x00000014000c7202 */ /* 0x000fe20000000f00 */
[----:B------:R-:W-:Y:S01]  /*0be0*/  IMAD.MOV.U32 R20, RZ, RZ, R14 ;  /* 0x000000ffff147224 */ /* 0x000fe200078e000e */
[----:B------:R-:W-:Y:S01]  /*0bf0*/  LOP3.LUT R31, R21, 0x7ff00000, RZ, 0xc0, !PT ;  /* 0x7ff00000151f7812 */ /* 0x000fe200078ec0ff */
[----:B------:R-:W-:Y:S01]  /*0c00*/  @!P3 IMAD.MOV.U32 R22, RZ, RZ, RZ ;  /* 0x000000ffff16b224 */ /* 0x000fe200078e00ff */
[----:B------:R-:W-:Y:S01]  /*0c10*/  @!P3 LOP3.LUT R23, R11, 0x7ff00000, RZ, 0xc0, !PT ;  /* 0x7ff000000b17b812 */ /* 0x000fe200078ec0ff */
[----:B------:R-:W-:Y:S01]  /*0c20*/  @!P0 DMUL R12, R10, 8.98846567431157953865e+307 ;  /* 0x7fe000000a0c8828 */ /* 0x000fe20000000000 */
[----:B------:R-:W-:-:S02]  /*0c30*/  ISETP.GE.U32.AND P2, PT, R28, R31, PT ;  /* 0x0000001f1c00720c */ /* 0x000fc40003f46070 */
[----:B------:R-:W-:Y:S02]  /*0c40*/  @!P3 ISETP.GE.U32.AND P4, PT, R28, R23, PT ;  /* 0x000000171c00b20c */ /* 0x000fe40003f86070 */
[C---:B------:R-:W-:Y:S01]  /*0c50*/  SEL R21, R29.reuse, 0x63400000, !P2 ;  /* 0x634000001d157807 */ /* 0x040fe20005000000 */
[----:B------:R-:W0:Y:S01]  /*0c60*/  MUFU.RCP64H R25, R13 ;  /* 0x0000000d00197308 */ /* 0x000e220000001800 */
[----:B------:R-:W-:Y:S02]  /*0c70*/  @!P3 SEL R23, R29, 0x63400000, !P4 ;  /* 0x634000001d17b807 */ /* 0x000fe40006000000 */
[--C-:B------:R-:W-:Y:S02]  /*0c80*/  LOP3.LUT R21, R21, 0x800fffff, R15.reuse, 0xf8, !PT ;  /* 0x800fffff15157812 */ /* 0x100fe400078ef80f */
[----:B------:R-:W-:Y:S02]  /*0c90*/  @!P3 LOP3.LUT R23, R23, 0x80000000, R15, 0xf8, !PT ;  /* 0x800000001717b812 */ /* 0x000fe400078ef80f */
[----:B------:R-:W-:-:S02]  /*0ca0*/  MOV R24, 0x1 ;  /* 0x0000000100187802 */ /* 0x000fc40000000f00 */
[----:B------:R-:W-:Y:S02]  /*0cb0*/  @!P3 LOP3.LUT R23, R23, 0x100000, RZ, 0xfc, !PT ;  /* 0x001000001717b812 */ /* 0x000fe400078efcff */
[----:B------:R-:W-:-:S04]  /*0cc0*/  @!P0 LOP3.LUT R31, R13, 0x7ff00000, RZ, 0xc0, !PT ;  /* 0x7ff000000d1f8812 */ /* 0x000fc800078ec0ff */
[----:B------:R-:W-:Y:S02]  /*0cd0*/  @!P3 DFMA R20, R20, 2, -R22 ;  /* 0x400000001414b82b */ /* 0x000fe40000000816 */
[----:B0-----:R-:W-:-:S08]  /*0ce0*/  DFMA R22, R24, -R12, 1 ;  /* 0x3ff000001816742b */ /* 0x001fd0000000080c */
[----:B------:R-:W-:-:S08]  /*0cf0*/  DFMA R22, R22, R22, R22 ;  /* 0x000000161616722b */ /* 0x000fd00000000016 */
[----:B------:R-:W-:-:S08]  /*0d00*/  DFMA R22, R24, R22, R24 ;  /* 0x000000161816722b */ /* 0x000fd00000000018 */
[----:B------:R-:W-:-:S08]  /*0d10*/  DFMA R24, R22, -R12, 1 ;  /* 0x3ff000001618742b */ /* 0x000fd0000000080c */
[----:B------:R-:W-:-:S08]  /*0d20*/  DFMA R22, R22, R24, R22 ;  /* 0x000000181616722b */ /* 0x000fd00000000016 */
[----:B------:R-:W-:-:S08]  /*0d30*/  DMUL R24, R22, R20 ;  /* 0x0000001416187228 */ /* 0x000fd00000000000 */
[----:B------:R-:W-:-:S08]  /*0d40*/  DFMA R26, R24, -R12, R20 ;  /* 0x8000000c181a722b */ /* 0x000fd00000000014 */
[----:B------:R-:W-:Y:S01]  /*0d50*/  DFMA R26, R22, R26, R24 ;  /* 0x0000001a161a722b */ /* 0x000fe20000000018 */
[----:B------:R-:W-:Y:S01]  /*0d60*/  IMAD.MOV.U32 R24, RZ, RZ, R28 ;  /* 0x000000ffff187224 */ /* 0x000fe200078e001c */
[----:B------:R-:W-:-:S05]  /*0d70*/  @!P3 LOP3.LUT R24, R21, 0x7ff00000, RZ, 0xc0, !PT ;  /* 0x7ff000001518b812 */ /* 0x000fca00078ec0ff */
[----:B------:R-:W-:-:S05]  /*0d80*/  VIADD R22, R24, 0xffffffff ;  /* 0xffffffff18167836 */ /* 0x000fca0000000000 */
[----:B------:R-:W-:Y:S01]  /*0d90*/  ISETP.GT.U32.AND P0, PT, R22, 0x7feffffe, PT ;  /* 0x7feffffe1600780c */ /* 0x000fe20003f04070 */
[----:B------:R-:W-:-:S05]  /*0da0*/  VIADD R22, R31, 0xffffffff ;  /* 0xffffffff1f167836 */ /* 0x000fca0000000000 */
[----:B------:R-:W-:-:S13]  /*0db0*/  ISETP.GT.U32.OR P0, PT, R22, 0x7feffffe, P0 ;  /* 0x7feffffe1600780c */ /* 0x000fda0000704470 */
[----:B------:R-:W-:Y:S05]  /*0dc0*/  @P0 BRA `(.L_x_14) ;  /* 0x00000000006c0947 */ /* 0x000fea0003800000 */
[----:B------:R-:W-:-:S04]  /*0dd0*/  LOP3.LUT R15, R11, 0x7ff00000, RZ, 0xc0, !PT ;  /* 0x7ff000000b0f7812 */ /* 0x000fc800078ec0ff */
[CC--:B------:R-:W-:Y:S02]  /*0de0*/  VIADDMNMX R14, R28.reuse, -R15.reuse, 0xb9600000, !PT ;  /* 0xb96000001c0e7446 */ /* 0x0c0fe4000780090f */
[----:B------:R-:W-:Y:S02]  /*0df0*/  ISETP.GE.U32.AND P0, PT, R28, R15, PT ;  /* 0x0000000f1c00720c */ /* 0x000fe40003f06070 */
[----:B------:R-:W-:Y:S02]  /*0e00*/  VIMNMX R14, PT, PT, R14, 0x46a00000, PT ;  /* 0x46a000000e0e7848 */ /* 0x000fe40003fe0100 */
[----:B------:R-:W-:-:S04]  /*0e10*/  SEL R29, R29, 0x63400000, !P0 ;  /* 0x634000001d1d7807 */ /* 0x000fc80004000000 */
[----:B------:R-:W-:Y:S01]  /*0e20*/  IADD3 R24, PT, PT, -R29, R14, RZ ;  /* 0x0000000e1d187210 */ /* 0x000fe20007ffe1ff */
[----:B------:R-:W-:-:S04]  /*0e30*/  IMAD.MOV.U32 R14, RZ, RZ, RZ ;  /* 0x000000ffff0e7224 */ /* 0x000fc800078e00ff */
[----:B------:R-:W-:-:S06]  /*0e40*/  VIADD R15, R24, 0x7fe00000 ;  /* 0x7fe00000180f7836 */ /* 0x000fcc0000000000 */
[----:B------:R-:W-:-:S10]  /*0e50*/  DMUL R22, R26, R14 ;  /* 0x0000000e1a167228 */ /* 0x000fd40000000000 */
[----:B------:R-:W-:-:S13]  /*0e60*/  FSETP.GTU.AND P0, PT, |R23|, 1.469367938527859385e-39, PT ;  /* 0x001000001700780b */ /* 0x000fda0003f0c200 */
[----:B------:R-:W-:Y:S05]  /*0e70*/  @P0 BRA `(.L_x_15) ;  /* 0x0000000000940947 */ /* 0x000fea0003800000 */
[----:B------:R-:W-:Y:S01]  /*0e80*/  DFMA R12, R26, -R12, R20 ;  /* 0x8000000c1a0c722b */ /* 0x000fe20000000014 */
[----:B------:R-:W-:-:S09]  /*0e90*/  IMAD.MOV.U32 R14, RZ, RZ, RZ ;  /* 0x000000ffff0e7224 */ /* 0x000fd200078e00ff */
[C---:B------:R-:W-:Y:S02]  /*0ea0*/  FSETP.NEU.AND P0, PT, R13.reuse, RZ, PT ;  /* 0x000000ff0d00720b */ /* 0x040fe40003f0d000 */
[----:B------:R-:W-:-:S04]  /*0eb0*/  LOP3.LUT R21, R13, 0x80000000, R11, 0x48, !PT ;  /* 0x800000000d157812 */ /* 0x000fc800078e480b */
[----:B------:R-:W-:-:S07]  /*0ec0*/  LOP3.LUT R15, R21, R15, RZ, 0xfc, !PT ;  /* 0x0000000f150f7212 */ /* 0x000fce00078efcff */
[----:B------:R-:W-:Y:S05]  /*0ed0*/  @!P0 BRA `(.L_x_15) ;  /* 0x00000000007c8947 */ /* 0x000fea0003800000 */
[----:B------:R-:W-:Y:S01]  /*0ee0*/  IADD3 R11, PT, PT, -R24, RZ, RZ ;  /* 0x000000ff180b7210 */ /* 0x000fe20007ffe1ff */
[----:B------:R-:W-:Y:S01]  /*0ef0*/  IMAD.MOV.U32 R10, RZ, RZ, RZ ;  /* 0x000000ffff0a7224 */ /* 0x000fe200078e00ff */
[----:B------:R-:W-:-:S05]  /*0f00*/  DMUL.RP R14, R26, R14 ;  /* 0x0000000e1a0e7228 */ /* 0x000fca0000008000 */
[----:B------:R-:W-:-:S05]  /*0f10*/  DFMA R10, R22, -R10, R26 ;  /* 0x8000000a160a722b */ /* 0x000fca000000001a */
[----:B------:R-:W-:Y:S02]  /*0f20*/  LOP3.LUT R21, R15, R21, RZ, 0x3c, !PT ;  /* 0x000000150f157212 */ /* 0x000fe400078e3cff */
[----:B------:R-:W-:-:S04]  /*0f30*/  IADD3 R10, PT, PT, -R24, -0x43300000, RZ ;  /* 0xbcd00000180a7810 */ /* 0x000fc80007ffe1ff */
[----:B------:R-:W-:-:S04]  /*0f40*/  FSETP.NEU.AND P0, PT, |R11|, R10, PT ;  /* 0x0000000a0b00720b */ /* 0x000fc80003f0d200 */
[----:B------:R-:W-:Y:S02]  /*0f50*/  FSEL R22, R14, R22, !P0 ;  /* 0x000000160e167208 */ /* 0x000fe40004000000 */
[----:B------:R-:W-:Y:S01]  /*0f60*/  FSEL R23, R21, R23, !P0 ;  /* 0x0000001715177208 */ /* 0x000fe20004000000 */
[----:B------:R-:W-:Y:S06]  /*0f70*/  BRA `(.L_x_15) ;  /* 0x0000000000547947 */ /* 0x000fec0003800000 */
.L_x_14:
[----:B------:R-:W-:-:S14]  /*0f80*/  DSETP.NAN.AND P0, PT, R14, R14, PT ;  /* 0x0000000e0e00722a */ /* 0x000fdc0003f08000 */
[----:B------:R-:W-:Y:S05]  /*0f90*/  @P0 BRA `(.L_x_16) ;  /* 0x0000000000440947 */ /* 0x000fea0003800000 */
[----:B------:R-:W-:-:S14]  /*0fa0*/  DSETP.NAN.AND P0, PT, R10, R10, PT ;  /* 0x0000000a0a00722a */ /* 0x000fdc0003f08000 */
[----:B------:R-:W-:Y:S05]  /*0fb0*/  @P0 BRA `(.L_x_17) ;  /* 0x0000000000300947 */ /* 0x000fea0003800000 */
[----:B------:R-:W-:Y:S01]  /*0fc0*/  ISETP.NE.AND P0, PT, R24, R31, PT ;  /* 0x0000001f1800720c */ /* 0x000fe20003f05270 */
[----:B------:R-:W-:Y:S01]  /*0fd0*/  IMAD.MOV.U32 R22, RZ, RZ, 0x0 ;  /* 0x00000000ff167424 */ /* 0x000fe200078e00ff */
[----:B------:R-:W-:-:S11]  /*0fe0*/  MOV R23, 0xfff80000 ;  /* 0xfff8000000177802 */ /* 0x000fd60000000f00 */
[----:B------:R-:W-:Y:S05]  /*0ff0*/  @!P0 BRA `(.L_x_15) ;  /* 0x0000000000348947 */ /* 0x000fea0003800000 */
[----:B------:R-:W-:Y:S02]  /*1000*/  ISETP.NE.AND P0, PT, R24, 0x7ff00000, PT ;  /* 0x7ff000001800780c */ /* 0x000fe40003f05270 */
[----:B------:R-:W-:Y:S02]  /*1010*/  LOP3.LUT R23, R15, 0x80000000, R11, 0x48, !PT ;  /* 0x800000000f177812 */ /* 0x000fe400078e480b */
[----:B------:R-:W-:-:S13]  /*1020*/  ISETP.EQ.OR P0, PT, R31, RZ, !P0 ;  /* 0x000000ff1f00720c */ /* 0x000fda0004702670 */
[----:B------:R-:W-:Y:S01]  /*1030*/  @P0 LOP3.LUT R10, R23, 0x7ff00000, RZ, 0xfc, !PT ;  /* 0x7ff00000170a0812 */ /* 0x000fe200078efcff */
[----:B------:R-:W-:Y:S02]  /*1040*/  @!P0 IMAD.MOV.U32 R22, RZ, RZ, RZ ;  /* 0x000000ffff168224 */ /* 0x000fe400078e00ff */
[----:B------:R-:W-:Y:S01]  /*1050*/  @P0 IMAD.MOV.U32 R22, RZ, RZ, RZ ;  /* 0x000000ffff160224 */ /* 0x000fe200078e00ff */
[----:B------:R-:W-:Y:S01]  /*1060*/  @P0 MOV R23, R10 ;  /* 0x0000000a00170202 */ /* 0x000fe20000000f00 */
[----:B------:R-:W-:Y:S06]  /*1070*/  BRA `(.L_x_15) ;  /* 0x0000000000147947 */ /* 0x000fec0003800000 */
.L_x_17:
[----:B------:R-:W-:Y:S01]  /*1080*/  LOP3.LUT R23, R11, 0x80000, RZ, 0xfc, !PT ;  /* 0x000800000b177812 */ /* 0x000fe200078efcff */
[----:B------:R-:W-:Y:S01]  /*1090*/  IMAD.MOV.U32 R22, RZ, RZ, R10 ;  /* 0x000000ffff167224 */ /* 0x000fe200078e000a */
[----:B------:R-:W-:Y:S06]  /*10a0*/  BRA `(.L_x_15) ;  /* 0x0000000000087947 */ /* 0x000fec0003800000 */
.L_x_16:
[----:B------:R-:W-:Y:S01]  /*10b0*/  LOP3.LUT R23, R15, 0x80000, RZ, 0xfc, !PT ;  /* 0x000800000f177812 */ /* 0x000fe200078efcff */
[----:B------:R-:W-:-:S07]  /*10c0*/  IMAD.MOV.U32 R22, RZ, RZ, R14 ;  /* 0x000000ffff167224 */ /* 0x000fce00078e000e */
.L_x_15:
[----:B------:R-:W-:Y:S05]  /*10d0*/  BSYNC.RECONVERGENT B1 ;  /* 0x0000000000017941 */ /* 0x000fea0003800200 */
.L_x_13:
[----:B------:R-:W-:Y:S01]  /*10e0*/  MOV R10, R0 ;  /* 0x00000000000a7202 */ /* 0x000fe20000000f00 */
[----:B------:R-:W-:-:S04]  /*10f0*/  IMAD.MOV.U32 R11, RZ, RZ, 0x0 ;  /* 0x00000000ff0b7424 */ /* 0x000fc800078e00ff */
[----:B------:R-:W-:Y:S05]  /*1100*/  RET.REL.NODEC R10 `(_Z4TRSMPdi) ;  /* 0xffffffec0abc7950 */ /* 0x000fea0003c3ffff */
.L_x_18:
        /* <DEDUP_REMOVED lines=15> */
.L_x_41:


//--------------------- .text._Z5POTF2Pdi         --------------------------
	.section	.text._Z5POTF2Pdi,"ax",@progbits
	.align	128
        .global         _Z5POTF2Pdi
        .type           _Z5POTF2Pdi,@function
        .size           _Z5POTF2Pdi,(.L_x_43 - _Z5POTF2Pdi)
        .other          _Z5POTF2Pdi,@"STO_CUDA_ENTRY STV_DEFAULT"
_Z5POTF2Pdi:
.text._Z5POTF2Pdi:
[----:B------:R-:W-:Y:S01]  /*0000*/  LDC R1, c[0x0][0x37c] ;  /* 0x0000df00ff017b82 */ /* 0x000fe20000000800 */
[----:B------:R-:W0:Y:S01]  /*0010*/  LDCU UR6, c[0x0][0x388] ;  /* 0x00007100ff0677ac */ /* 0x000e220008000800 */
[----:B------:R-:W1:Y:S01]  /*0020*/  S2R R23, SR_TID.X ;  /* 0x0000000000177919 */ /* 0x000e620000002100 */
[----:B------:R-:W-:Y:S01]  /*0030*/  IMAD.MOV.U32 R24, RZ, RZ, RZ ;  /* 0x000000ffff187224 */ /* 0x000fe200078e00ff */
[----:B------:R-:W-:Y:S01]  /*0040*/  PRMT R25, RZ, 0x7610, R25 ;  /* 0x00007610ff197816 */ /* 0x000fe20000000019 */
[----:B------:R-:W2:Y:S01]  /*0050*/  LDCU.64 UR8, c[0x0][0x380] ;  /* 0x00007000ff0877ac */ /* 0x000ea20008000a00 */
[----:B------:R-:W-:Y:S01]  /*0060*/  PRMT R26, RZ, 0x7610, R26 ;  /* 0x00007610ff1a7816 */ /* 0x000fe2000000001a */
[----:B0-----:R-:W-:Y:S02]  /*0070*/  UIMAD UR4, UR6, 0x3e8, URZ ;  /* 0x000003e8060478a4 */ /* 0x001fe4000f8e02ff */
[----:B------:R-:W-:Y:S02]  /*0080*/  USHF.R.S32.HI UR5, URZ, 0x1f, UR6 ;  /* 0x0000001fff057899 */ /* 0x000fe40008011406 */
[----:B------:R-:W-:-:S04]  /*0090*/  UIADD3 UR6, UP0, UPT, UR4, UR6, URZ ;  /* 0x0000000604067290 */ /* 0x000fc8000ff1e0ff */
[----:B------:R-:W-:Y:S02]  /*00a0*/  ULEA.HI.X.SX32 UR5, UR4, UR5, 0x1, UP0 ;  /* 0x0000000504057291 */ /* 0x000fe400080f0eff */
[----:B--2---:R-:W-:-:S04]  /*00b0*/  ULEA UR4, UP0, UR6, UR8, 0x3 ;  /* 0x0000000806047291 */ /* 0x004fc8000f8018ff */
[----:B------:R-:W-:Y:S01]  /*00c0*/  ULEA.HI.X UR5, UR6, UR9, UR5, 0x3, UP0 ;  /* 0x0000000906057291 */ /* 0x000fe200080f1c05 */
[C---:B-1----:R-:W-:Y:S01]  /*00d0*/  IMAD R5, R23.reuse, 0x3e9, RZ ;  /* 0x000003e917057824 */ /* 0x042fe200078e02ff */
[----:B------:R-:W0:Y:S01]  /*00e0*/  LDCU.64 UR6, c[0x0][0x358] ;  /* 0x00006b00ff0677ac */ /* 0x000e220008000a00 */
[----:B------:R-:W-:Y:S02]  /*00f0*/  IMAD.U32 R2, RZ, RZ, UR4 ;  /* 0x00000004ff027e24 */ /* 0x000fe4000f8e00ff */
[----:B------:R-:W-:Y:S02]  /*0100*/  IMAD R27, R23, 0x3e8, RZ ;  /* 0x000003e8171b7824 */ /* 0x000fe400078e02ff */
[----:B------:R-:W-:Y:S02]  /*0110*/  IMAD.U32 R3, RZ, RZ, UR5 ;  /* 0x00000005ff037e24 */ /* 0x000fe4000f8e00ff */
[----:B------:R-:W-:-:S07]  /*0120*/  IMAD.WIDE.U32 R4, R5, 0x8, R2 ;  /* 0x0000000805047825 */ /* 0x000fce00078e0002 */
.L_x_30:
[----:B------:R-:W-:Y:S01]  /*0130*/  ISETP.NE.AND P0, PT, R23, R24, PT ;  /* 0x000000181700720c */ /* 0x000fe20003f05270 */
[----:B------:R-:W-:Y:S01]  /*0140*/  BSSY.RECONVERGENT B0, `(.L_x_19) ;  /* 0x0000019000007945 */ /* 0x000fe20003800200 */
[----:B------:R-:W-:-:S11]  /*0150*/  IADD3 R28, PT, PT, -R24, 0x9, RZ ;  /* 0x00000009181c7810 */ /* 0x000fd60007ffe1ff */
[----:B012---:R-:W-:Y:S05]  /*0160*/  @P0 BRA `(.L_x_20) ;  /* 0x0000000000580947 */ /* 0x007fea0003800000 */
[----:B0-----:R-:W2:Y:S01]  /*0170*/  LDG.E.64 R8, desc[UR6][R4.64] ;  /* 0x0000000604087981 */ /* 0x001ea2000c1e1b00 */
[----:B------:R-:W-:Y:S01]  /*0180*/  IMAD.MOV.U32 R12, RZ, RZ, 0x0 ;  /* 0x00000000ff0c7424 */ /* 0x000fe200078e00ff */
[----:B------:R-:W-:Y:S01]  /*0190*/  MOV R13, 0x3fd80000 ;  /* 0x3fd80000000d7802 */ /* 0x000fe20000000f00 */
[----:B------:R-:W-:Y:S01]  /*01a0*/  BSSY.RECONVERGENT B1, `(.L_x_21) ;  /* 0x0000011000017945 */ /* 0x000fe20003800200 */
[----:B--2---:R-:W0:Y:S01]  /*01b0*/  MUFU.RSQ64H R7, R9 ;  /* 0x0000000900077308 */ /* 0x004e220000001c00 */
[----:B------:R-:W-:-:S05]  /*01c0*/  VIADD R6, R9, 0xfcb00000 ;  /* 0xfcb0000009067836 */ /* 0x000fca0000000000 */
[----:B------:R-:W-:Y:S01]  /*01d0*/  ISETP.GE.U32.AND P0, PT, R6, 0x7ca00000, PT ;  /* 0x7ca000000600780c */ /* 0x000fe20003f06070 */
[----:B0-----:R-:W-:-:S08]  /*01e0*/  DMUL R10, R6, R6 ;  /* 0x00000006060a7228 */ /* 0x001fd00000000000 */
[----:B------:R-:W-:-:S08]  /*01f0*/  DFMA R10, R8, -R10, 1 ;  /* 0x3ff00000080a742b */ /* 0x000fd0000000080a */
[----:B------:R-:W-:Y:S02]  /*0200*/  DFMA R12, R10, R12, 0.5 ;  /* 0x3fe000000a0c742b */ /* 0x000fe4000000000c */
[----:B------:R-:W-:-:S08]  /*0210*/  DMUL R10, R6, R10 ;  /* 0x0000000a060a7228 */ /* 0x000fd00000000000 */
[----:B------:R-:W-:-:S08]  /*0220*/  DFMA R12, R12, R10, R6 ;  /* 0x0000000a0c0c722b */ /* 0x000fd00000000006 */
[----:B------:R-:W-:Y:S02]  /*0230*/  DMUL R10, R8, R12 ;  /* 0x0000000c080a7228 */ /* 0x000fe40000000000 */
[----:B------:R-:W-:Y:S02]  /*0240*/  VIADD R19, R13, 0xfff00000 ;  /* 0xfff000000d137836 */ /* 0x000fe40000000000 */
[----:B------:R-:W-:-:S04]  /*0250*/  IMAD.MOV.U32 R18, RZ, RZ, R12 ;  /* 0x000000ffff127224 */ /* 0x000fc800078e000c */
[----:B------:R-:W-:-:S08]  /*0260*/  DFMA R14, R10, -R10, R8 ;  /* 0x8000000a0a0e722b */ /* 0x000fd00000000008 */
[----:B------:R-:W-:Y:S01]  /*0270*/  DFMA R16, R14, R18, R10 ;  /* 0x000000120e10722b */ /* 0x000fe2000000000a */
[----:B------:R-:W-:Y:S10]  /*0280*/  @!P0 BRA `(.L_x_22) ;  /* 0x0000000000088947 */ /* 0x000ff40003800000 */
[----:B------:R-:W-:-:S07]  /*0290*/  MOV R0, 0x2b0 ;  /* 0x000002b000007802 */ /* 0x000fce0000000f00 */
[----:B------:R-:W-:Y:S05]  /*02a0*/  CALL.REL.NOINC `($__internal_2_$__cuda_sm20_dsqrt_rn_f64_mediumpath_v1) ;  /* 0x0000001000907944 */ /* 0x000fea0003c00000 */
.L_x_22:
[----:B------:R-:W-:Y:S05]  /*02b0*/  BSYNC.RECONVERGENT B1 ;  /* 0x0000000000017941 */ /* 0x000fea0003800200 */
.L_x_21:
[----:B------:R1:W-:Y:S02]  /*02c0*/  STG.E.64 desc[UR6][R4.64], R16 ;  /* 0x0000001004007986 */ /* 0x0003e4000c101b06 */
.L_x_20:
[----:B0-----:R-:W-:Y:S05]  /*02d0*/  BSYNC.RECONVERGENT B0 ;  /* 0x0000000000007941 */ /* 0x001fea0003800200 */
.L_x_19:
[----:B------:R-:W-:Y:S01]  /*02e0*/  BAR.SYNC.DEFER_BLOCKING 0x0 ;  /* 0x0000000000007b1d */ /* 0x000fe20000010000 */
[----:B------:R-:W-:-:S04]  /*02f0*/  ISETP.GT.U32.AND P0, PT, R23, 0x9, PT ;  /* 0x000000091700780c */ /* 0x000fc80003f04070 */
[----:B------:R-:W-:-:S13]  /*0300*/  ISETP.LE.U32.OR P0, PT, R23, R24, P0 ;  /* 0x000000181700720c */ /* 0x000fda0000703470 */
[----:B------:R-:W-:Y:S05]  /*0310*/  @P0 BRA `(.L_x_23) ;  /* 0x0000000800e80947 */ /* 0x000fea0003800000 */
[----:B------:R-:W-:-:S04]  /*0320*/  IMAD R29, R24, 0x3e9, RZ ;  /* 0x000003e9181d7824 */ /* 0x000fc800078e02ff */
[----:B------:R-:W-:-:S06]  /*0330*/  IMAD.WIDE.U32 R10, R29, 0x8, R2 ;  /* 0x000000081d0a7825 */ /* 0x000fcc00078e0002 */
[----:B------:R-:W2:Y:S01]  /*0340*/  LDG.E.64 R10, desc[UR6][R10.64] ;  /* 0x000000060a0a7981 */ /* 0x000ea2000c1e1b00 */
[----:B------:R-:W-:-:S04]  /*0350*/  IMAD.IADD R7, R27, 0x1, R24 ;  /* 0x000000011b077824 */ /* 0x000fc800078e0218 */
[----:B------:R-:W-:-:S05]  /*0360*/  IMAD.WIDE.U32 R6, R7, 0x8, R2 ;  /* 0x0000000807067825 */ /* 0x000fca00078e0002 */
[----:B------:R-:W3:Y:S01]  /*0370*/  LDG.E.64 R12, desc[UR6][R6.64] ;  /* 0x00000006060c7981 */ /* 0x000ee2000c1e1b00 */
[----:B------:R-:W-:Y:S01]  /*0380*/  IMAD.MOV.U32 R8, RZ, RZ, 0x1 ;  /* 0x00000001ff087424 */ /* 0x000fe200078e00ff */
[----:B------:R-:W-:Y:S01]  /*0390*/  BSSY.RECONVERGENT B0, `(.L_x_24) ;  /* 0x0000012000007945 */ /* 0x000fe20003800200 */
[----:B--2---:R-:W0:Y:S01]  /*03a0*/  MUFU.RCP64H R9, R11 ;  /* 0x0000000b00097308 */ /* 0x004e220000001800 */
[----:B---3--:R-:W-:-:S03]  /*03b0*/  FSETP.GEU.AND P1, PT, |R13|, 6.5827683646048100446e-37, PT ;  /* 0x036000000d00780b */ /* 0x008fc60003f2e200 */
[----:B0-----:R-:W-:-:S08]  /*03c0*/  DFMA R14, -R10, R8, 1 ;  /* 0x3ff000000a0e742b */ /* 0x001fd00000000108 */
[----:B------:R-:W-:-:S08]  /*03d0*/  DFMA R14, R14, R14, R14 ;  /* 0x0000000e0e0e722b */ /* 0x000fd0000000000e */
[----:B------:R-:W-:-:S08]  /*03e0*/  DFMA R14, R8, R14, R8 ;  /* 0x0000000e080e722b */ /* 0x000fd00000000008 */
[----:B------:R-:W-:-:S08]  /*03f0*/  DFMA R8, -R10, R14, 1 ;  /* 0x3ff000000a08742b */ /* 0x000fd0000000010e */
[----:B------:R-:W-:-:S08]  /*0400*/  DFMA R8, R14, R8, R14 ;  /* 0x000000080e08722b */ /* 0x000fd0000000000e */
[----:B------:R-:W-:-:S08]  /*0410*/  DMUL R14, R12, R8 ;  /* 0x000000080c0e7228 */ /* 0x000fd00000000000 */
[----:B-1----:R-:W-:-:S08]  /*0420*/  DFMA R16, -R10, R14, R12 ;  /* 0x0000000e0a10722b */ /* 0x002fd0000000010c */
[----:B------:R-:W-:-:S10]  /*0430*/  DFMA R8, R8, R16, R14 ;  /* 0x000000100808722b */ /* 0x000fd4000000000e */
[----:B------:R-:W-:-:S05]  /*0440*/  FFMA R0, RZ, R11, R9 ;  /* 0x0000000bff007223 */ /* 0x000fca0000000009 */
[----:B------:R-:W-:-:S13]  /*0450*/  FSETP.GT.AND P0, PT, |R0|, 1.469367938527859385e-39, PT ;  /* 0x001000000000780b */ /* 0x000fda0003f04200 */
[----:B------:R-:W-:Y:S05]  /*0460*/  @P0 BRA P1, `(.L_x_25) ;  /* 0x0000000000100947 */ /* 0x000fea0000800000 */
[----:B------:R-:W-:-:S07]  /*0470*/  MOV R22, 0x490 ;  /* 0x0000049000167802 */ /* 0x000fce0000000f00 */
[----:B------:R-:W-:Y:S05]  /*0480*/  CALL.REL.NOINC `($__internal_1_$__cuda_sm20_div_rn_f64_full) ;  /* 0x0000000800ac7944 */ /* 0x000fea0003c00000 */
[----:B------:R-:W-:Y:S01]  /*0490*/  IMAD.MOV.U32 R8, RZ, RZ, R16 ;  /* 0x000000ffff087224 */ /* 0x000fe200078e0010 */
[----:B------:R-:W-:-:S07]  /*04a0*/  MOV R9, R17 ;  /* 0x0000001100097202 */ /* 0x000fce0000000f00 */
.L_x_25:
[----:B------:R-:W-:Y:S05]  /*04b0*/  BSYNC.RECONVERGENT B0 ;  /* 0x0000000000007941 */ /* 0x000fea0003800200 */
.L_x_24:
[C---:B------:R-:W-:Y:S01]  /*04c0*/  ISETP.GT.U32.AND P0, PT, R24.reuse, 0x8, PT ;  /* 0x000000081800780c */ /* 0x040fe20003f04070 */
[----:B------:R-:W-:Y:S01]  /*04d0*/  IMAD R11, R24, 0x3e8, R23 ;  /* 0x000003e8180b7824 */ /* 0x000fe200078e0217 */
[----:B------:R0:W-:Y:S01]  /*04e0*/  STG.E.64 desc[UR6][R6.64], R8 ;  /* 0x0000000806007986 */ /* 0x0001e2000c101b06 */
[----:B------:R-:W-:Y:S05]  /*04f0*/  WARPSYNC.ALL ;  /* 0x0000000000007948 */ /* 0x000fea0003800000 */
[----:B------:R-:W-:-:S05]  /*0500*/  IMAD.WIDE.U32 R10, R11, 0x8, R2 ;  /* 0x000000080b0a7825 */ /* 0x000fca00078e0002 */
[----:B------:R0:W-:Y:S01]  /*0510*/  STG.E.64 desc[UR6][R10.64], R8 ;  /* 0x000000080a007986 */ /* 0x0001e2000c101b06 */
[----:B------:R-:W-:Y:S06]  /*0520*/  BAR.SYNC.DEFER_BLOCKING 0x0 ;  /* 0x0000000000007b1d */ /* 0x000fec0000010000 */
[----:B------:R-:W-:Y:S05]  /*0530*/  @P0 BRA `(.L_x_23) ;  /* 0x0000000800600947 */ /* 0x000fea0003800000 */
[----:B------:R-:W-:Y:S01]  /*0540*/  VIADD R0, R24, 0xfffffffe ;  /* 0xfffffffe18007836 */ /* 0x000fe20000000000 */
[----:B------:R-:W-:-:S04]  /*0550*/  LOP3.LUT P0, RZ, R28, 0x7, RZ, 0xc0, !PT ;  /* 0x000000071cff7812 */ /* 0x000fc8000780c0ff */
[----:B------:R-:W-:Y:S01]  /*0560*/  ISETP.GE.U32.AND P1, PT, R0, 0x7, PT ;  /* 0x000000070000780c */ /* 0x000fe20003f26070 */
[----:B------:R-:W-:-:S12]  /*0570*/  IMAD.MOV.U32 R0, RZ, RZ, R24 ;  /* 0x000000ffff007224 */ /* 0x000fd800078e0018 */
[----:B------:R-:W-:Y:S05]  /*0580*/  @!P1 BRA `(.L_x_26) ;  /* 0x0000000400089947 */ /* 0x000fea0003800000 */
[----:B0-----:R-:W-:Y:S01]  /*0590*/  LOP3.LUT R10, R28, 0xfffffff8, RZ, 0xc0, !PT ;  /* 0xfffffff81c0a7812 */ /* 0x001fe200078ec0ff */
[----:B------:R-:W-:Y:S02]  /*05a0*/  VIADD R29, R29, 0xfa0 ;  /* 0x00000fa01d1d7836 */ /* 0x000fe40000000000 */
[----:B------:R-:W-:Y:S02]  /*05b0*/  IMAD.MOV.U32 R0, RZ, RZ, R24 ;  /* 0x000000ffff007224 */ /* 0x000fe400078e0018 */
[----:B------:R-:W-:-:S07]  /*05c0*/  IMAD.MOV R10, RZ, RZ, -R10 ;  /* 0x000000ffff0a7224 */ /* 0x000fce00078e0a0a */
.L_x_27:
[----:B-1----:R-:W-:Y:S02]  /*05d0*/  IADD3 R9, P1, PT, R27, R0, RZ ;  /* 0x000000001b097210 */ /* 0x002fe40007f3e0ff */
[----:B------:R-:W-:-:S03]  /*05e0*/  IADD3 R13, PT, PT, R29, -0xbb8, RZ ;  /* 0xfffff4481d0d7810 */ /* 0x000fc60007ffe0ff */
[----:B------:R-:W-:Y:S01]  /*05f0*/  IMAD.X R14, RZ, RZ, RZ, P1 ;  /* 0x000000ffff0e7224 */ /* 0x000fe200008e06ff */
[----:B------:R-:W-:Y:S01]  /*0600*/  LEA R8, P1, R9, UR4, 0x3 ;  /* 0x0000000409087c11 */ /* 0x000fe2000f8218ff */
[----:B------:R-:W-:-:S03]  /*0610*/  IMAD.WIDE.U32 R12, R13, 0x8, R2 ;  /* 0x000000080d0c7825 */ /* 0x000fc600078e0002 */
[----:B------:R-:W-:Y:S02]  /*0620*/  LEA.HI.X R9, R9, UR5, R14, 0x3, P1 ;  /* 0x0000000509097c11 */ /* 0x000fe400088f1c0e */
[----:B------:R-:W2:Y:S04]  /*0630*/  LDG.E.64 R14, desc[UR6][R6.64] ;  /* 0x00000006060e7981 */ /* 0x000ea8000c1e1b00 */
[----:B------:R-:W2:Y:S04]  /*0640*/  LDG.E.64 R16, desc[UR6][R12.64] ;  /* 0x000000060c107981 */ /* 0x000ea8000c1e1b00 */
[----:B------:R-:W2:Y:S04]  /*0650*/  LDG.E.64 R18, desc[UR6][R8.64+0x8] ;  /* 0x0000080608127981 */ /* 0x000ea8000c1e1b00 */
[----:B------:R-:W3:Y:S01]  /*0660*/  LDG.E.64 R20, desc[UR6][R8.64+0x10] ;  /* 0x0000100608147981 */ /* 0x000ee2000c1e1b00 */
[----:B------:R-:W-:-:S03]  /*0670*/  VIADD R11, R29, 0xfffffc18 ;  /* 0xfffffc181d0b7836 */ /* 0x000fc60000000000 */
[----:B------:R-:W4:Y:S01]  /*0680*/  LDG.E.64 R30, desc[UR6][R8.64+0x18] ;  /* 0x00001806081e7981 */ /* 0x000f22000c1e1b00 */
[----:B--2---:R-:W-:-:S07]  /*0690*/  DFMA R14, -R14, R16, R18 ;  /* 0x000000100e0e722b */ /* 0x004fce0000000112 */
[----:B------:R0:W-:Y:S04]  /*06a0*/  STG.E.64 desc[UR6][R8.64+0x8], R14 ;  /* 0x0000080e08007986 */ /* 0x0001e8000c101b06 */
[----:B------:R-:W3:Y:S04]  /*06b0*/  LDG.E.64 R18, desc[UR6][R12.64+0x1f40] ;  /* 0x001f40060c127981 */ /* 0x000ee8000c1e1b00 */
[----:B------:R-:W3:Y:S02]  /*06c0*/  LDG.E.64 R16, desc[UR6][R6.64] ;  /* 0x0000000606107981 */ /* 0x000ee4000c1e1b00 */
[----:B---3--:R-:W-:Y:S01]  /*06d0*/  DFMA R16, -R16, R18, R20 ;  /* 0x000000121010722b */ /* 0x008fe20000000114 */
[----:B------:R-:W-:-:S06]  /*06e0*/  IMAD.WIDE.U32 R20, R11, 0x8, R2 ;  /* 0x000000080b147825 */ /* 0x000fcc00078e0002 */
[----:B------:R1:W-:Y:S04]  /*06f0*/  STG.E.64 desc[UR6][R8.64+0x10], R16 ;  /* 0x0000101008007986 */ /* 0x0003e8000c101b06 */
[----:B------:R-:W4:Y:S04]  /*0700*/  LDG.E.64 R20, desc[UR6][R20.64] ;  /* 0x0000000614147981 */ /* 0x000f28000c1e1b00 */
[----:B------:R-:W4:Y:S01]  /*0710*/  LDG.E.64 R18, desc[UR6][R6.64] ;  /* 0x0000000606127981 */ /* 0x000f22000c1e1b00 */
[----:B0-----:R-:W-:Y:S01]  /*0720*/  IMAD.WIDE.U32 R14, R29, 0x8, R2 ;  /* 0x000000081d0e7825 */ /* 0x001fe200078e0002 */
[----:B----4-:R-:W-:-:S02]  /*0730*/  DFMA R18, -R18, R20, R30 ;  /* 0x000000141212722b */ /* 0x010fc4000000011e */
[----:B------:R-:W2:Y:S01]  /*0740*/  LDG.E.64 R30, desc[UR6][R8.64+0x20] ;  /* 0x00002006081e7981 */ /* 0x000ea2000c1e1b00 */
[----:B------:R-:W-:-:S03]  /*0750*/  VIADD R11, R29, 0x3e8 ;  /* 0x000003e81d0b7836 */ /* 0x000fc60000000000 */
[----:B------:R-:W3:Y:S04]  /*0760*/  LDG.E.64 R20, desc[UR6][R8.64+0x28] ;  /* 0x0000280608147981 */ /* 0x000ee8000c1e1b00 */
[----:B------:R0:W-:Y:S04]  /*0770*/  STG.E.64 desc[UR6][R8.64+0x18], R18 ;  /* 0x0000181208007986 */ /* 0x0001e8000c101b06 */
[----:B------:R-:W2:Y:S04]  /*0780*/  LDG.E.64 R14, desc[UR6][R14.64] ;  /* 0x000000060e0e7981 */ /* 0x000ea8000c1e1b00 */
[----:B------:R-:W2:Y:S02]  /*0790*/  LDG.E.64 R12, desc[UR6][R6.64] ;  /* 0x00000006060c7981 */ /* 0x000ea4000c1e1b00 */
[----:B--2---:R-:W-:Y:S01]  /*07a0*/  DFMA R12, -R12, R14, R30 ;  /* 0x0000000e0c0c722b */ /* 0x004fe2000000011e */
[----:B------:R-:W-:-:S06]  /*07b0*/  IMAD.WIDE.U32 R30, R11, 0x8, R2 ;  /* 0x000000080b1e7825 */ /* 0x000fcc00078e0002 */
[----:B------:R2:W-:Y:S04]  /*07c0*/  STG.E.64 desc[UR6][R8.64+0x20], R12 ;  /* 0x0000200c08007986 */ /* 0x0005e8000c101b06 */
[----:B------:R-:W3:Y:S04]  /*07d0*/  LDG.E.64 R30, desc[UR6][R30.64] ;  /* 0x000000061e1e7981 */ /* 0x000ee8000c1e1b00 */
[----:B-1----:R-:W3:Y:S01]  /*07e0*/  LDG.E.64 R16, desc[UR6][R6.64] ;  /* 0x0000000606107981 */ /* 0x002ee2000c1e1b00 */
[----:B------:R-:W-:-:S04]  /*07f0*/  VIADD R11, R29, 0x7d0 ;  /* 0x000007d01d0b7836 */ /* 0x000fc80000000000 */
[--C-:B0-----:R-:W-:Y:S01]  /*0800*/  IMAD.WIDE.U32 R18, R11, 0x8, R2.reuse ;  /* 0x000000080b127825 */ /* 0x101fe200078e0002 */
[----:B---3--:R-:W-:Y:S01]  /*0810*/  DFMA R16, -R16, R30, R20 ;  /* 0x0000001e1010722b */ /* 0x008fe20000000114 */
[----:B------:R-:W3:Y:S02]  /*0820*/  LDG.E.64 R20, desc[UR6][R8.64+0x30] ;  /* 0x0000300608147981 */ /* 0x000ee4000c1e1b00 */
[----:B------:R-:W-:Y:S02]  /*0830*/  VIADD R11, R29, 0xbb8 ;  /* 0x00000bb81d0b7836 */ /* 0x000fe40000000000 */
[----:B------:R-:W4:Y:S04]  /*0840*/  LDG.E.64 R30, desc[UR6][R8.64+0x38] ;  /* 0x00003806081e7981 */ /* 0x000f28000c1e1b00 */
[----:B------:R0:W-:Y:S04]  /*0850*/  STG.E.64 desc[UR6][R8.64+0x28], R16 ;  /* 0x0000281008007986 */ /* 0x0001e8000c101b06 */
[----:B------:R-:W3:Y:S04]  /*0860*/  LDG.E.64 R18, desc[UR6][R18.64] ;  /* 0x0000000612127981 */ /* 0x000ee8000c1e1b00 */
[----:B------:R-:W3:Y:S02]  /*0870*/  LDG.E.64 R14, desc[UR6][R6.64] ;  /* 0x00000006060e7981 */ /* 0x000ee4000c1e1b00 */
[----:B---3--:R-:W-:Y:S01]  /*0880*/  DFMA R14, -R14, R18, R20 ;  /* 0x000000120e0e722b */ /* 0x008fe20000000114 */
[----:B------:R-:W-:-:S06]  /*0890*/  IMAD.WIDE.U32 R20, R11, 0x8, R2 ;  /* 0x000000080b147825 */ /* 0x000fcc00078e0002 */
[----:B------:R1:W-:Y:S04]  /*08a0*/  STG.E.64 desc[UR6][R8.64+0x30], R14 ;  /* 0x0000300e08007986 */ /* 0x0003e8000c101b06 */
[----:B------:R-:W4:Y:S04]  /*08b0*/  LDG.E.64 R20, desc[UR6][R20.64] ;  /* 0x0000000614147981 */ /* 0x000f28000c1e1b00 */
[----:B--2---:R-:W4:Y:S01]  /*08c0*/  LDG.E.64 R12, desc[UR6][R6.64] ;  /* 0x00000006060c7981 */ /* 0x004f22000c1e1b00 */
[----:B------:R-:W-:-:S05]  /*08d0*/  IADD3 R11, PT, PT, R29, 0xfa0, RZ ;  /* 0x00000fa01d0b7810 */ /* 0x000fca0007ffe0ff */
[----:B------:R-:W-:Y:S01]  /*08e0*/  IMAD.WIDE.U32 R18, R11, 0x8, R2 ;  /* 0x000000080b127825 */ /* 0x000fe200078e0002 */
[----:B----4-:R-:W-:Y:S01]  /*08f0*/  DFMA R12, -R12, R20, R30 ;  /* 0x000000140c0c722b */ /* 0x010fe2000000011e */
[----:B------:R-:W2:Y:S06]  /*0900*/  LDG.E.64 R30, desc[UR6][R8.64+0x40] ;  /* 0x00004006081e7981 */ /* 0x000eac000c1e1b00 */
[----:B------:R1:W-:Y:S04]  /*0910*/  STG.E.64 desc[UR6][R8.64+0x38], R12 ;  /* 0x0000380c08007986 */ /* 0x0003e8000c101b06 */
[----:B------:R-:W2:Y:S04]  /*0920*/  LDG.E.64 R18, desc[UR6][R18.64] ;  /* 0x0000000612127981 */ /* 0x000ea8000c1e1b00 */
[----:B0-----:R-:W2:Y:S01]  /*0930*/  LDG.E.64 R16, desc[UR6][R6.64] ;  /* 0x0000000606107981 */ /* 0x001ea2000c1e1b00 */
[----:B------:R-:W-:-:S05]  /*0940*/  VIADD R10, R10, 0x8 ;  /* 0x000000080a0a7836 */ /* 0x000fca0000000000 */
[----:B------:R-:W-:Y:S01]  /*0950*/  ISETP.NE.AND P1, PT, R10, RZ, PT ;  /* 0x000000ff0a00720c */ /* 0x000fe20003f25270 */
[----:B------:R-:W-:Y:S02]  /*0960*/  VIADD R0, R0, 0x8 ;  /* 0x0000000800007836 */ /* 0x000fe40000000000 */
[----:B------:R-:W-:Y:S01]  /*0970*/  VIADD R29, R29, 0x1f40 ;  /* 0x00001f401d1d7836 */ /* 0x000fe20000000000 */
[----:B--2---:R-:W-:-:S07]  /*0980*/  DFMA R16, -R16, R18, R30 ;  /* 0x000000121010722b */ /* 0x004fce000000011e */
[----:B------:R1:W-:Y:S02]  /*0990*/  STG.E.64 desc[UR6][R8.64+0x40], R16 ;  /* 0x0000401008007986 */ /* 0x0003e4000c101b06 */
[----:B------:R-:W-:Y:S05]  /*09a0*/  @P1 BRA `(.L_x_27) ;  /* 0xfffffffc00081947 */ /* 0x000fea000383ffff */
.L_x_26:
[----:B------:R-:W-:Y:S05]  /*09b0*/  @!P0 BRA `(.L_x_23) ;  /* 0x0000000400408947 */ /* 0x000fea0003800000 */
[----:B01----:R-:W-:-:S05]  /*09c0*/  IMAD.MOV R8, RZ, RZ, -R26 ;  /* 0x000000ffff087224 */ /* 0x003fca00078e0a1a */
[----:B------:R-:W-:-:S05]  /*09d0*/  PRMT R8, R8, 0x7710, RZ ;  /* 0x0000771008087816 */ /* 0x000fca00000000ff */
[----:B------:R-:W-:-:S05]  /*09e0*/  VIADD R8, R8, 0x1 ;  /* 0x0000000108087836 */ /* 0x000fca0000000000 */
[----:B------:R-:W-:-:S04]  /*09f0*/  LOP3.LUT R8, R8, 0x7, RZ, 0xc0, !PT ;  /* 0x0000000708087812 */ /* 0x000fc800078ec0ff */
[C---:B------:R-:W-:Y:S02]  /*0a00*/  IADD3 R9, PT, PT, R8.reuse, -0x1, RZ ;  /* 0xffffffff08097810 */ /* 0x040fe40007ffe0ff */
[----:B------:R-:W-:Y:S02]  /*0a10*/  LOP3.LUT P1, RZ, R8, 0x3, RZ, 0xc0, !PT ;  /* 0x0000000308ff7812 */ /* 0x000fe4000782c0ff */
[----:B------:R-:W-:-:S13]  /*0a20*/  ISETP.GE.U32.AND P0, PT, R9, 0x3, PT ;  /* 0x000000030900780c */ /* 0x000fda0003f06070 */
[----:B------:R-:W-:Y:S05]  /*0a30*/  @!P0 BRA `(.L_x_28) ;  /* 0x0000000000888947 */ /* 0x000fea0003800000 */
[----:B------:R-:W-:Y:S01]  /*0a40*/  IADD3 R9, P0, PT, R27, R0, RZ ;  /* 0x000000001b097210 */ /* 0x000fe20007f1e0ff */
[----:B------:R-:W-:-:S04]  /*0a50*/  IMAD R10, R0, 0x3e8, R24 ;  /* 0x000003e8000a7824 */ /* 0x000fc800078e0218 */
[----:B------:R-:W-:Y:S01]  /*0a60*/  IMAD.X R12, RZ, RZ, RZ, P0 ;  /* 0x000000ffff0c7224 */ /* 0x000fe200000e06ff */
[----:B------:R-:W-:Y:S01]  /*0a70*/  LEA R8, P0, R9, UR4, 0x3 ;  /* 0x0000000409087c11 */ /* 0x000fe2000f8018ff */
[----:B------:R-:W-:-:S03]  /*0a80*/  VIADD R15, R10, 0x3e8 ;  /* 0x000003e80a0f7836 */ /* 0x000fc60000000000 */
[----:B------:R-:W-:Y:S01]  /*0a90*/  LEA.HI.X R9, R9, UR5, R12, 0x3, P0 ;  /* 0x0000000509097c11 */ /* 0x000fe200080f1c0c */
[----:B------:R-:W-:Y:S01]  /*0aa0*/  IMAD.WIDE.U32 R14, R15, 0x8, R2 ;  /* 0x000000080f0e7825 */ /* 0x000fe200078e0002 */
[----:B------:R-:W2:Y:S04]  /*0ab0*/  LDG.E.64 R12, desc[UR6][R6.64] ;  /* 0x00000006060c7981 */ /* 0x000ea8000c1e1b00 */
[----:B------:R-:W2:Y:S04]  /*0ac0*/  LDG.E.64 R16, desc[UR6][R8.64+0x8] ;  /* 0x0000080608107981 */ /* 0x000ea8000c1e1b00 */
[----:B------:R-:W2:Y:S01]  /*0ad0*/  LDG.E.64 R14, desc[UR6][R14.64] ;  /* 0x000000060e0e7981 */ /* 0x000ea2000c1e1b00 */
[----:B------:R-:W-:-:S03]  /*0ae0*/  VIADD R19, R10, 0x7d0 ;  /* 0x000007d00a137836 */ /* 0x000fc60000000000 */
[----:B------:R-:W3:Y:S01]  /*0af0*/  LDG.E.64 R20, desc[UR6][R8.64+0x10] ;  /* 0x0000100608147981 */ /* 0x000ee2000c1e1b00 */
[----:B------:R-:W-:-:S03]  /*0b00*/  IMAD.WIDE.U32 R18, R19, 0x8, R2 ;  /* 0x0000000813127825 */ /* 0x000fc600078e0002 */
[----:B------:R-:W4:Y:S01]  /*0b10*/  LDG.E.64 R28, desc[UR6][R8.64+0x18] ;  /* 0x00001806081c7981 */ /* 0x000f22000c1e1b00 */
[----:B--2---:R-:W-:-:S07]  /*0b20*/  DFMA R12, -R12, R14, R16 ;  /* 0x0000000e0c0c722b */ /* 0x004fce0000000110 */
[----:B------:R0:W-:Y:S04]  /*0b30*/  STG.E.64 desc[UR6][R8.64+0x8], R12 ;  /* 0x0000080c08007986 */ /* 0x0001e8000c101b06 */
[----:B------:R-:W3:Y:S04]  /*0b40*/  LDG.E.64 R18, desc[UR6][R18.64] ;  /* 0x0000000612127981 */ /* 0x000ee8000c1e1b00 */
[----:B------:R-:W3:Y:S01]  /*0b50*/  LDG.E.64 R16, desc[UR6][R6.64] ;  /* 0x0000000606107981 */ /* 0x000ee2000c1e1b00 */
[----:B------:R-:W-:Y:S01]  /*0b60*/  VIADD R11, R10, 0xbb8 ;  /* 0x00000bb80a0b7836 */ /* 0x000fe20000000000 */
[----:B---3--:R-:W-:-:S03]  /*0b70*/  DFMA R16, -R16, R18, R20 ;  /* 0x000000121010722b */ /* 0x008fc60000000114 */
[----:B------:R-:W-:Y:S01]  /*0b80*/  IMAD.WIDE.U32 R20, R11, 0x8, R2 ;  /* 0x000000080b147825 */ /* 0x000fe200078e0002 */
[----:B------:R-:W2:Y:S04]  /*0b90*/  LDG.E.64 R18, desc[UR6][R8.64+0x20] ;  /* 0x0000200608127981 */ /* 0x000ea8000c1e1b00 */
[----:B------:R1:W-:Y:S04]  /*0ba0*/  STG.E.64 desc[UR6][R8.64+0x10], R16 ;  /* 0x0000101008007986 */ /* 0x0003e8000c101b06 */
[----:B------:R-:W4:Y:S04]  /*0bb0*/  LDG.E.64 R20, desc[UR6][R20.64] ;  /* 0x0000000614147981 */ /* 0x000f28000c1e1b00 */
[----:B------:R-:W4:Y:S01]  /*0bc0*/  LDG.E.64 R14, desc[UR6][R6.64] ;  /* 0x00000006060e7981 */ /* 0x000f22000c1e1b00 */
[----:B------:R-:W-:-:S04]  /*0bd0*/  VIADD R11, R10, 0xfa0 ;  /* 0x00000fa00a0b7836 */ /* 0x000fc80000000000 */
[----:B0-----:R-:W-:Y:S01]  /*0be0*/  IMAD.WIDE.U32 R12, R11, 0x8, R2 ;  /* 0x000000080b0c7825 */ /* 0x001fe200078e0002 */
[----:B----4-:R-:W-:-:S07]  /*0bf0*/  DFMA R14, -R14, R20, R28 ;  /* 0x000000140e0e722b */ /* 0x010fce000000011c */
[----:B------:R1:W-:Y:S04]  /*0c00*/  STG.E.64 desc[UR6][R8.64+0x18], R14 ;  /* 0x0000180e08007986 */ /* 0x0003e8000c101b06 */
[----:B------:R-:W2:Y:S04]  /*0c10*/  LDG.E.64 R12, desc[UR6][R12.64] ;  /* 0x000000060c0c7981 */ /* 0x000ea8000c1e1b00 */
[----:B------:R-:W2:Y:S01]  /*0c20*/  LDG.E.64 R10, desc[UR6][R6.64] ;  /* 0x00000006060a7981 */ /* 0x000ea2000c1e1b00 */
[----:B------:R-:W-:Y:S01]  /*0c30*/  IADD3 R0, PT, PT, R0, 0x4, RZ ;  /* 0x0000000400007810 */ /* 0x000fe20007ffe0ff */
[----:B--2---:R-:W-:-:S07]  /*0c40*/  DFMA R10, -R10, R12, R18 ;  /* 0x0000000c0a0a722b */ /* 0x004fce0000000112 */
[----:B------:R1:W-:Y:S04]  /*0c50*/  STG.E.64 desc[UR6][R8.64+0x20], R10 ;  /* 0x0000200a08007986 */ /* 0x0003e8000c101b06 */
.L_x_28:
[----:B------:R-:W-:Y:S05]  /*0c60*/  @!P1 BRA `(.L_x_23) ;  /* 0x0000000000949947 */ /* 0x000fea0003800000 */
[C---:B------:R-:W-:Y:S02]  /*0c70*/  LOP3.LUT P0, RZ, R25.reuse, 0x3, RZ, 0xc0, !PT ;  /* 0x0000000319ff7812 */ /* 0x040fe4000780c0ff */
[----:B-1----:R-:W-:-:S04]  /*0c80*/  LOP3.LUT R8, R25, 0x1, RZ, 0xc0, !PT ;  /* 0x0000000119087812 */ /* 0x002fc800078ec0ff */
[----:B------:R-:W-:-:S07]  /*0c90*/  ISETP.NE.U32.AND P1, PT, R8, 0x1, PT ;  /* 0x000000010800780c */ /* 0x000fce0003f25070 */
[----:B------:R-:W-:Y:S06]  /*0ca0*/  @!P0 BRA `(.L_x_29) ;  /* 0x0000000000508947 */ /* 0x000fec0003800000 */
        /* <DEDUP_REMOVED lines=10> */
[----:B------:R-:W-:Y:S01]  /*0d50*/  VIADD R17, R16, 0x7d0 ;  /* 0x000007d010117836 */ /* 0x000fe20000000000 */
[----:B--2---:R-:W-:-:S03]  /*0d60*/  DFMA R10, -R10, R12, R14 ;  /* 0x0000000c0a0a722b */ /* 0x004fc6000000010e */
[----:B------:R-:W-:Y:S02]  /*0d70*/  IMAD.WIDE.U32 R14, R17, 0x8, R2 ;  /* 0x00000008110e7825 */ /* 0x000fe400078e0002 */
[----:B------:R-:W2:Y:S04]  /*0d80*/  LDG.E.64 R16, desc[UR6][R8.64+0x10] ;  /* 0x0000100608107981 */ /* 0x000ea8000c1e1b00 */
[----:B------:R0:W-:Y:S04]  /*0d90*/  STG.E.64 desc[UR6][R8.64+0x8], R10 ;  /* 0x0000080a08007986 */ /* 0x0001e8000c101b06 */
[----:B------:R-:W2:Y:S04]  /*0da0*/  LDG.E.64 R14, desc[UR6][R14.64] ;  /* 0x000000060e0e7981 */ /* 0x000ea8000c1e1b00 */
[----:B------:R-:W2:Y:S01]  /*0db0*/  LDG.E.64 R12, desc[UR6][R6.64] ;  /* 0x00000006060c7981 */ /* 0x000ea2000c1e1b00 */
[----:B------:R-:W-:Y:S01]  /*0dc0*/  VIADD R0, R0, 0x2 ;  /* 0x0000000200007836 */ /* 0x000fe20000000000 */
[----:B--2---:R-:W-:-:S07]  /*0dd0*/  DFMA R12, -R12, R14, R16 ;  /* 0x0000000e0c0c722b */ /* 0x004fce0000000110 */
[----:B------:R0:W-:Y:S04]  /*0de0*/  STG.E.64 desc[UR6][R8.64+0x10], R12 ;  /* 0x0000100c08007986 */ /* 0x0001e8000c101b06 */
.L_x_29:
[----:B------:R-:W-:Y:S05]  /*0df0*/  @!P1 BRA `(.L_x_23) ;  /* 0x0000000000309947 */ /* 0x000fea0003800000 */
[----:B0-----:R-:W-:Y:S01]  /*0e00*/  IMAD R8, R0, 0x3e8, R24 ;  /* 0x000003e800087824 */ /* 0x001fe200078e0218 */
[----:B------:R-:W-:Y:S01]  /*0e10*/  IADD3 R0, P0, PT, R27, R0, RZ ;  /* 0x000000001b007210 */ /* 0x000fe20007f1e0ff */
[----:B------:R-:W2:Y:S02]  /*0e20*/  LDG.E.64 R6, desc[UR6][R6.64] ;  /* 0x0000000606067981 */ /* 0x000ea4000c1e1b00 */
[----:B------:R-:W-:Y:S01]  /*0e30*/  VIADD R9, R8, 0x3e8 ;  /* 0x000003e808097836 */ /* 0x000fe20000000000 */
[----:B------:R-:W-:Y:S02]  /*0e40*/  IADD3.X R11, PT, PT, RZ, RZ, RZ, P0, !PT ;  /* 0x000000ffff0b7210 */ /* 0x000fe400007fe4ff */
[----:B------:R-:W-:Y:S01]  /*0e50*/  LEA R10, P0, R0, UR4, 0x3 ;  /* 0x00000004000a7c11 */ /* 0x000fe2000f8018ff */
[----:B------:R-:W-:-:S03]  /*0e60*/  IMAD.WIDE.U32 R8, R9, 0x8, R2 ;  /* 0x0000000809087825 */ /* 0x000fc600078e0002 */
[----:B------:R-:W-:-:S03]  /*0e70*/  LEA.HI.X R11, R0, UR5, R11, 0x3, P0 ;  /* 0x00000005000b7c11 */ /* 0x000fc600080f1c0b */
[----:B------:R-:W2:Y:S04]  /*0e80*/  LDG.E.64 R8, desc[UR6][R8.64] ;  /* 0x0000000608087981 */ /* 0x000ea8000c1e1b00 */
[----:B------:R-:W2:Y:S02]  /*0e90*/  LDG.E.64 R12, desc[UR6][R10.64+0x8] ;  /* 0x000008060a0c7981 */ /* 0x000ea4000c1e1b00 */
[----:B--2---:R-:W-:-:S07]  /*0ea0*/  DFMA R12, -R6, R8, R12 ;  /* 0x00000008060c722b */ /* 0x004fce000000010c */
[----:B------:R2:W-:Y:S04]  /*0eb0*/  STG.E.64 desc[UR6][R10.64+0x8], R12 ;  /* 0x0000080c0a007986 */ /* 0x0005e8000c101b06 */
.L_x_23:
[----:B------:R-:W-:Y:S05]  /*0ec0*/  WARPSYNC.ALL ;  /* 0x0000000000007948 */ /* 0x000fea0003800000 */
[----:B------:R-:W-:Y:S01]  /*0ed0*/  VIADD R24, R24, 0x1 ;  /* 0x0000000118187836 */ /* 0x000fe20000000000 */
[----:B------:R-:W-:Y:S01]  /*0ee0*/  BAR.SYNC.DEFER_BLOCKING 0x0 ;  /* 0x0000000000007b1d */ /* 0x000fe20000010000 */
[----:B------:R-:W-:Y:S02]  /*0ef0*/  VIADD R26, R26, 0x1 ;  /* 0x000000011a1a7836 */ /* 0x000fe40000000000 */
[----:B------:R-:W-:Y:S01]  /*0f00*/  VIADD R25, R25, 0x1 ;  /* 0x0000000119197836 */ /* 0x000fe20000000000 */
[----:B------:R-:W-:-:S13]  /*0f10*/  ISETP.NE.AND P0, PT, R24, 0xa, PT ;  /* 0x0000000a1800780c */ /* 0x000fda0003f05270 */
[----:B------:R-:W-:Y:S05]  /*0f20*/  @P0 BRA `(.L_x_30) ;  /* 0xfffffff000800947 */ /* 0x000fea000383ffff */
[----:B------:R-:W-:Y:S05]  /*0f30*/  EXIT ;  /* 0x000000000000794d */ /* 0x000fea0003800000 */
        .weak           $__internal_1_$__cuda_sm20_div_rn_f64_full
        .type           $__internal_1_$__cuda_sm20_div_rn_f64_full,@function
        .size           $__internal_1_$__cuda_sm20_div_rn_f64_full,($__internal_2_$__cuda_sm20_dsqrt_rn_f64_mediumpath_v1 - $__internal_1_$__cuda_sm20_div_rn_f64_full)
$__internal_1_$__cuda_sm20_div_rn_f64_full:
[C---:B------:R-:W-:Y:S01]  /*0f40*/  FSETP.GEU.AND P0, PT, |R11|.reuse, 1.469367938527859385e-39, PT ;  /* 0x001000000b00780b */ /* 0x040fe20003f0e200 */
[----:B------:R-:W-:Y:S01]  /*0f50*/  IMAD.MOV.U32 R14, RZ, RZ, 0x1 ;  /* 0x00000001ff0e7424 */ /* 0x000fe200078e00ff */
[----:B------:R-:W-:Y:S01]  /*0f60*/  LOP3.LUT R8, R11, 0x800fffff, RZ, 0xc0, !PT ;  /* 0x800fffff0b087812 */ /* 0x000fe200078ec0ff */
[----:B------:R-:W-:Y:S01]  /*0f70*/  BSSY.RECONVERGENT B1, `(.L_x_31) ;  /* 0x0000054000017945 */ /* 0x000fe20003800200 */
[C---:B------:R-:W-:Y:S02]  /*0f80*/  FSETP.GEU.AND P2, PT, |R13|.reuse, 1.469367938527859385e-39, PT ;  /* 0x001000000d00780b */ /* 0x040fe40003f4e200 */
[----:B------:R-:W-:Y:S01]  /*0f90*/  LOP3.LUT R9, R8, 0x3ff00000, RZ, 0xfc, !PT ;  /* 0x3ff0000008097812 */ /* 0x000fe200078efcff */
[----:B------:R-:W-:Y:S01]  /*0fa0*/  IMAD.MOV.U32 R8, RZ, RZ, R10 ;  /* 0x000000ffff087224 */ /* 0x000fe200078e000a */
[----:B------:R-:W-:Y:S02]  /*0fb0*/  LOP3.LUT R30, R13, 0x7ff00000, RZ, 0xc0, !PT ;  /* 0x7ff000000d1e7812 */ /* 0x000fe400078ec0ff */
[----:B------:R-:W-:-:S02]  /*0fc0*/  MOV R0, 0x1ca00000 ;  /* 0x1ca0000000007802 */ /* 0x000fc40000000f00 */
[C---:B------:R-:W-:Y:S01]  /*0fd0*/  LOP3.LUT R31, R11.reuse, 0x7ff00000, RZ, 0xc0, !PT ;  /* 0x7ff000000b1f7812 */ /* 0x040fe200078ec0ff */
[----:B------:R-:W-:Y:S01]  /*0fe0*/  @!P0 DMUL R8, R10, 8.98846567431157953865e+307 ;  /* 0x7fe000000a088828 */ /* 0x000fe20000000000 */
[----:B------:R-:W-:Y:S02]  /*0ff0*/  IMAD.MOV.U32 R32, RZ, RZ, R30 ;  /* 0x000000ffff207224 */ /* 0x000fe400078e001e */
[C---:B------:R-:W-:Y:S02]  /*1000*/  ISETP.GE.U32.AND P1, PT, R30.reuse, R31, PT ;  /* 0x0000001f1e00720c */ /* 0x040fe40003f26070 */
[----:B------:R-:W-:Y:S01]  /*1010*/  @!P2 LOP3.LUT R19, R11, 0x7ff00000, RZ, 0xc0, !PT ;  /* 0x7ff000000b13a812 */ /* 0x000fe200078ec0ff */
[----:B------:R-:W0:Y:S03]  /*1020*/  MUFU.RCP64H R15, R9 ;  /* 0x00000009000f7308 */ /* 0x000e260000001800 */
[----:B------:R-:W-:-:S02]  /*1030*/  @!P2 ISETP.GE.U32.AND P3, PT, R30, R19, PT ;  /* 0x000000131e00a20c */ /* 0x000fc40003f66070 */
[----:B------:R-:W-:Y:S02]  /*1040*/  @!P0 LOP3.LUT R31, R9, 0x7ff00000, RZ, 0xc0, !PT ;  /* 0x7ff00000091f8812 */ /* 0x000fe400078ec0ff */
[----:B------:R-:W-:-:S04]  /*1050*/  @!P2 SEL R19, R0, 0x63400000, !P3 ;  /* 0x634000000013a807 */ /* 0x000fc80005800000 */
[----:B------:R-:W-:-:S04]  /*1060*/  @!P2 LOP3.LUT R20, R19, 0x80000000, R13, 0xf8, !PT ;  /* 0x800000001314a812 */ /* 0x000fc800078ef80d */
[----:B------:R-:W-:Y:S01]  /*1070*/  @!P2 LOP3.LUT R21, R20, 0x100000, RZ, 0xfc, !PT ;  /* 0x001000001415a812 */ /* 0x000fe200078efcff */
[----:B------:R-:W-:Y:S01]  /*1080*/  @!P2 IMAD.MOV.U32 R20, RZ, RZ, RZ ;  /* 0x000000ffff14a224 */ /* 0x000fe200078e00ff */
[----:B0-----:R-:W-:-:S08]  /*1090*/  DFMA R16, R14, -R8, 1 ;  /* 0x3ff000000e10742b */ /* 0x001fd00000000808 */
[----:B------:R-:W-:-:S08]  /*10a0*/  DFMA R16, R16, R16, R16 ;  /* 0x000000101010722b */ /* 0x000fd00000000010 */
[----:B------:R-:W-:Y:S01]  /*10b0*/  DFMA R16, R14, R16, R14 ;  /* 0x000000100e10722b */ /* 0x000fe2000000000e */
[----:B------:R-:W-:Y:S01]  /*10c0*/  SEL R15, R0, 0x63400000, !P1 ;  /* 0x63400000000f7807 */ /* 0x000fe20004800000 */
[----:B------:R-:W-:-:S03]  /*10d0*/  IMAD.MOV.U32 R14, RZ, RZ, R12 ;  /* 0x000000ffff0e7224 */ /* 0x000fc600078e000c */
[----:B------:R-:W-:-:S03]  /*10e0*/  LOP3.LUT R15, R15, 0x800fffff, R13, 0xf8, !PT ;  /* 0x800fffff0f0f7812 */ /* 0x000fc600078ef80d */
[----:B------:R-:W-:-:S03]  /*10f0*/  DFMA R18, R16, -R8, 1 ;  /* 0x3ff000001012742b */ /* 0x000fc60000000808 */
[----:B------:R-:W-:-:S05]  /*1100*/  @!P2 DFMA R14, R14, 2, -R20 ;  /* 0x400000000e0ea82b */ /* 0x000fca0000000814 */
[----:B------:R-:W-:-:S05]  /*1110*/  DFMA R18, R16, R18, R16 ;  /* 0x000000121012722b */ /* 0x000fca0000000010 */
[----:B------:R-:W-:-:S03]  /*1120*/  @!P2 LOP3.LUT R32, R15, 0x7ff00000, RZ, 0xc0, !PT ;  /* 0x7ff000000f20a812 */ /* 0x000fc600078ec0ff */
[----:B------:R-:W-:Y:S02]  /*1130*/  DMUL R16, R18, R14 ;  /* 0x0000000e12107228 */ /* 0x000fe40000000000 */
[----:B------:R-:W-:-:S05]  /*1140*/  VIADD R33, R32, 0xffffffff ;  /* 0xffffffff20217836 */ /* 0x000fca0000000000 */
[----:B------:R-:W-:Y:S01]  /*1150*/  ISETP.GT.U32.AND P0, PT, R33, 0x7feffffe, PT ;  /* 0x7feffffe2100780c */ /* 0x000fe20003f04070 */
[----:B------:R-:W-:Y:S01]  /*1160*/  DFMA R20, R16, -R8, R14 ;  /* 0x800000081014722b */ /* 0x000fe2000000000e */
[----:B------:R-:W-:-:S04]  /*1170*/  IADD3 R33, PT, PT, R31, -0x1, RZ ;  /* 0xffffffff1f217810 */ /* 0x000fc80007ffe0ff */
[----:B------:R-:W-:-:S03]  /*1180*/  ISETP.GT.U32.OR P0, PT, R33, 0x7feffffe, P0 ;  /* 0x7feffffe2100780c */ /* 0x000fc60000704470 */
[----:B------:R-:W-:-:S10]  /*1190*/  DFMA R20, R18, R20, R16 ;  /* 0x000000141214722b */ /* 0x000fd40000000010 */
[----:B------:R-:W-:Y:S05]  /*11a0*/  @P0 BRA `(.L_x_32) ;  /* 0x00000000006c0947 */ /* 0x000fea0003800000 */
[----:B------:R-:W-:-:S04]  /*11b0*/  LOP3.LUT R13, R11, 0x7ff00000, RZ, 0xc0, !PT ;  /* 0x7ff000000b0d7812 */ /* 0x000fc800078ec0ff */
[CC--:B------:R-:W-:Y:S02]  /*11c0*/  VIADDMNMX R12, R30.reuse, -R13.reuse, 0xb9600000, !PT ;  /* 0xb96000001e0c7446 */ /* 0x0c0fe4000780090d */
[----:B------:R-:W-:Y:S02]  /*11d0*/  ISETP.GE.U32.AND P0, PT, R30, R13, PT ;  /* 0x0000000d1e00720c */ /* 0x000fe40003f06070 */
[----:B------:R-:W-:Y:S02]  /*11e0*/  VIMNMX R12, PT, PT, R12, 0x46a00000, PT ;  /* 0x46a000000c0c7848 */ /* 0x000fe40003fe0100 */
[----:B------:R-:W-:-:S05]  /*11f0*/  SEL R13, R0, 0x63400000, !P0 ;  /* 0x63400000000d7807 */ /* 0x000fca0004000000 */
[----:B------:R-:W-:Y:S02]  /*1200*/  IMAD.IADD R0, R12, 0x1, -R13 ;  /* 0x000000010c007824 */ /* 0x000fe400078e0a0d */
[----:B------:R-:W-:Y:S02]  /*1210*/  IMAD.MOV.U32 R12, RZ, RZ, RZ ;  /* 0x000000ffff0c7224 */ /* 0x000fe400078e00ff */
        /* <DEDUP_REMOVED lines=20> */
.L_x_32:
[----:B------:R-:W-:-:S14]  /*1360*/  DSETP.NAN.AND P0, PT, R12, R12, PT ;  /* 0x0000000c0c00722a */ /* 0x000fdc0003f08000 */
[----:B------:R-:W-:Y:S05]  /*1370*/  @P0 BRA `(.L_x_34) ;  /* 0x0000000000440947 */ /* 0x000fea0003800000 */
[----:B------:R-:W-:-:S14]  /*1380*/  DSETP.NAN.AND P0, PT, R10, R10, PT ;  /* 0x0000000a0a00722a */ /* 0x000fdc0003f08000 */
[----:B------:R-:W-:Y:S05]  /*1390*/  @P0 BRA `(.L_x_35) ;  /* 0x0000000000300947 */ /* 0x000fea0003800000 */
[----:B------:R-:W-:Y:S01]  /*13a0*/  ISETP.NE.AND P0, PT, R32, R31, PT ;  /* 0x0000001f2000720c */ /* 0x000fe20003f05270 */
[----:B------:R-:W-:Y:S02]  /*13b0*/  IMAD.MOV.U32 R16, RZ, RZ, 0x0 ;  /* 0x00000000ff107424 */ /* 0x000fe400078e00ff */
[----:B------:R-:W-:-:S10]  /*13c0*/  IMAD.MOV.U32 R17, RZ, RZ, -0x80000 ;  /* 0xfff80000ff117424 */ /* 0x000fd400078e00ff */
[----:B------:R-:W-:Y:S05]  /*13d0*/  @!P0 BRA `(.L_x_33) ;  /* 0x0000000000348947 */ /* 0x000fea0003800000 */
[----:B------:R-:W-:Y:S02]  /*13e0*/  ISETP.NE.AND P0, PT, R32, 0x7ff00000, PT ;  /* 0x7ff000002000780c */ /* 0x000fe40003f05270 */
[----:B------:R-:W-:Y:S02]  /*13f0*/  LOP3.LUT R17, R13, 0x80000000, R11, 0x48, !PT ;  /* 0x800000000d117812 */ /* 0x000fe400078e480b */
[----:B------:R-:W-:-:S13]  /*1400*/  ISETP.EQ.OR P0, PT, R31, RZ, !P0 ;  /* 0x000000ff1f00720c */ /* 0x000fda0004702670 */
[----:B------:R-:W-:Y:S01]  /*1410*/  @P0 LOP3.LUT R0, R17, 0x7ff00000, RZ, 0xfc, !PT ;  /* 0x7ff0000011000812 */ /* 0x000fe200078efcff */
[----:B------:R-:W-:Y:S01]  /*1420*/  @!P0 IMAD.MOV.U32 R16, RZ, RZ, RZ ;  /* 0x000000ffff108224 */ /* 0x000fe200078e00ff */
[----:B------:R-:W-:-:S03]  /*1430*/  @P0 MOV R16, RZ ;  /* 0x000000ff00100202 */ /* 0x000fc60000000f00 */
[----:B------:R-:W-:Y:S01]  /*1440*/  @P0 IMAD.MOV.U32 R17, RZ, RZ, R0 ;  /* 0x000000ffff110224 */ /* 0x000fe200078e0000 */
[----:B------:R-:W-:Y:S06]  /*1450*/  BRA `(.L_x_33) ;  /* 0x0000000000147947 */ /* 0x000fec0003800000 */
.L_x_35:
[----:B------:R-:W-:Y:S01]  /*1460*/  LOP3.LUT R17, R11, 0x80000, RZ, 0xfc, !PT ;  /* 0x000800000b117812 */ /* 0x000fe200078efcff */
[----:B------:R-:W-:Y:S01]  /*1470*/  IMAD.MOV.U32 R16, RZ, RZ, R10 ;  /* 0x000000ffff107224 */ /* 0x000fe200078e000a */
[----:B------:R-:W-:Y:S06]  /*1480*/  BRA `(.L_x_33) ;  /* 0x0000000000087947 */ /* 0x000fec0003800000 */
.L_x_34:
[----:B------:R-:W-:Y:S01]  /*1490*/  LOP3.LUT R17, R13, 0x80000, RZ, 0xfc, !PT ;  /* 0x000800000d117812 */ /* 0x000fe200078efcff */
[----:B------:R-:W-:-:S07]  /*14a0*/  IMAD.MOV.U32 R16, RZ, RZ, R12 ;  /* 0x000000ffff107224 */ /* 0x000fce00078e000c */
.L_x_33:
[----:B------:R-:W-:Y:S05]  /*14b0*/  BSYNC.RECONVERGENT B1 ;  /* 0x0000000000017941 */ /* 0x000fea0003800200 */
.L_x_31:
[----:B------:R-:W-:Y:S02]  /*14c0*/  HFMA2 R9, -RZ, RZ, 0, 0 ;  /* 0x00000000ff097431 */ /* 0x000fe400000001ff */
[----:B------:R-:W-:-:S04]  /*14d0*/  IMAD.MOV.U32 R8, RZ, RZ, R22 ;  /* 0x000000ffff087224 */ /* 0x000fc800078e0016 */
[----:B------:R-:W-:Y:S05]  /*14e0*/  RET.REL.NODEC R8 `(_Z5POTF2Pdi) ;  /* 0xffffffe808c47950 */ /* 0x000fea0003c3ffff */
        .weak           $__internal_2_$__cuda_sm20_dsqrt_rn_f64_mediumpath_v1
        .type           $__internal_2_$__cuda_sm20_dsqrt_rn_f64_mediumpath_v1,@function
        .size           $__internal_2_$__cuda_sm20_dsqrt_rn_f64_mediumpath_v1,(.L_x_43 - $__internal_2_$__cuda_sm20_dsqrt_rn_f64_mediumpath_v1)
$__internal_2_$__cuda_sm20_dsqrt_rn_f64_mediumpath_v1:
[----:B------:R-:W-:Y:S01]  /*14f0*/  ISETP.GE.U32.AND P0, PT, R6, -0x3400000, PT ;  /* 0xfcc000000600780c */ /* 0x000fe20003f06070 */
[----:B------:R-:W-:Y:S01]  /*1500*/  BSSY.RECONVERGENT B2, `(.L_x_36) ;  /* 0x0000024000027945 */ /* 0x000fe20003800200 */
[----:B------:R-:W-:-:S11]  /*1510*/  IMAD.MOV.U32 R13, RZ, RZ, R19 ;  /* 0x000000ffff0d7224 */ /* 0x000fd600078e0013 */
[----:B------:R-:W-:Y:S05]  /*1520*/  @!P0 BRA `(.L_x_37) ;  /* 0x0000000000208947 */ /* 0x000fea0003800000 */
[----:B------:R-:W-:-:S10]  /*1530*/  DFMA.RM R10, R14, R12, R10 ;  /* 0x0000000c0e0a722b */ /* 0x000fd4000000400a */
[----:B------:R-:W-:-:S05]  /*1540*/  IADD3 R6, P0, PT, R10, 0x1, RZ ;  /* 0x000000010a067810 */ /* 0x000fca0007f1e0ff */
[----:B------:R-:W-:-:S06]  /*1550*/  IMAD.X R7, RZ, RZ, R11, P0 ;  /* 0x000000ffff077224 */ /* 0x000fcc00000e060b */
[----:B------:R-:W-:-:S08]  /*1560*/  DFMA.RP R8, -R10, R6, R8 ;  /* 0x000000060a08722b */ /* 0x000fd00000008108 */
[----:B------:R-:W-:-:S06]  /*1570*/  DSETP.GT.AND P0, PT, R8, RZ, PT ;  /* 0x000000ff0800722a */ /* 0x000fcc0003f04000 */
[----:B------:R-:W-:Y:S02]  /*1580*/  FSEL R6, R6, R10, P0 ;  /* 0x0000000a06067208 */ /* 0x000fe40000000000 */
[----:B------:R-:W-:Y:S01]  /*1590*/  FSEL R7, R7, R11, P0 ;  /* 0x0000000b07077208 */ /* 0x000fe20000000000 */
[----:B------:R-:W-:Y:S06]  /*15a0*/  BRA `(.L_x_38) ;  /* 0x0000000000647947 */ /* 0x000fec0003800000 */
.L_x_37:
[----:B------:R-:W-:-:S14]  /*15b0*/  DSETP.NE.AND P0, PT, R8, RZ, PT ;  /* 0x000000ff0800722a */ /* 0x000fdc0003f05000 */
[----:B------:R-:W-:Y:S05]  /*15c0*/  @!P0 BRA `(.L_x_39) ;  /* 0x0000000000588947 */ /* 0x000fea0003800000 */
[----:B------:R-:W-:-:S13]  /*15d0*/  ISETP.GE.AND P0, PT, R9, RZ, PT ;  /* 0x000000ff0900720c */ /* 0x000fda0003f06270 */
[----:B------:R-:W-:Y:S02]  /*15e0*/  @!P0 IMAD.MOV.U32 R6, RZ, RZ, 0x0 ;  /* 0x00000000ff068424 */ /* 0x000fe400078e00ff */
[----:B------:R-:W-:Y:S01]  /*15f0*/  @!P0 IMAD.MOV.U32 R7, RZ, RZ, -0x80000 ;  /* 0xfff80000ff078424 */ /* 0x000fe200078e00ff */
[----:B------:R-:W-:Y:S06]  /*1600*/  @!P0 BRA `(.L_x_38) ;  /* 0x00000000004c8947 */ /* 0x000fec0003800000 */
[----:B------:R-:W-:-:S13]  /*1610*/  ISETP.GT.AND P0, PT, R9, 0x7fefffff, PT ;  /* 0x7fefffff0900780c */ /* 0x000fda0003f04270 */
[----:B------:R-:W-:Y:S05]  /*1620*/  @P0 BRA `(.L_x_39) ;  /* 0x0000000000400947 */ /* 0x000fea0003800000 */
[----:B------:R-:W-:Y:S01]  /*1630*/  DMUL R8, R8, 8.11296384146066816958e+31 ;  /* 0x4690000008087828 */ /* 0x000fe20000000000 */
[----:B------:R-:W-:Y:S01]  /*1640*/  MOV R6, RZ ;  /* 0x000000ff00067202 */ /* 0x000fe20000000f00 */
[----:B------:R-:W-:Y:S02]  /*1650*/  IMAD.MOV.U32 R12, RZ, RZ, 0x0 ;  /* 0x00000000ff0c7424 */ /* 0x000fe400078e00ff */
[----:B------:R-:W-:Y:S02]  /*1660*/  IMAD.MOV.U32 R13, RZ, RZ, 0x3fd80000 ;  /* 0x3fd80000ff0d7424 */ /* 0x000fe400078e00ff */
[----:B------:R-:W0:Y:S02]  /*1670*/  MUFU.RSQ64H R7, R9 ;  /* 0x0000000900077308 */ /* 0x000e240000001c00 */
[----:B0-----:R-:W-:-:S08]  /*1680*/  DMUL R10, R6, R6 ;  /* 0x00000006060a7228 */ /* 0x001fd00000000000 */
[----:B------:R-:W-:-:S08]  /*1690*/  DFMA R10, R8, -R10, 1 ;  /* 0x3ff00000080a742b */ /* 0x000fd0000000080a */
[----:B------:R-:W-:Y:S02]  /*16a0*/  DFMA R12, R10, R12, 0.5 ;  /* 0x3fe000000a0c742b */ /* 0x000fe4000000000c */
[----:B------:R-:W-:-:S08]  /*16b0*/  DMUL R10, R6, R10 ;  /* 0x0000000a060a7228 */ /* 0x000fd00000000000 */
[----:B------:R-:W-:-:S08]  /*16c0*/  DFMA R10, R12, R10, R6 ;  /* 0x0000000a0c0a722b */ /* 0x000fd00000000006 */
[----:B------:R-:W-:Y:S02]  /*16d0*/  DMUL R6, R8, R10 ;  /* 0x0000000a08067228 */ /* 0x000fe40000000000 */
[----:B------:R-:W-:-:S06]  /*16e0*/  VIADD R11, R11, 0xfff00000 ;  /* 0xfff000000b0b7836 */ /* 0x000fcc0000000000 */
[----:B------:R-:W-:-:S08]  /*16f0*/  DFMA R12, R6, -R6, R8 ;  /* 0x80000006060c722b */ /* 0x000fd00000000008 */
[----:B------:R-:W-:-:S10]  /*1700*/  DFMA R6, R10, R12, R6 ;  /* 0x0000000c0a06722b */ /* 0x000fd40000000006 */
[----:B------:R-:W-:Y:S01]  /*1710*/  VIADD R7, R7, 0xfcb00000 ;  /* 0xfcb0000007077836 */ /* 0x000fe20000000000 */
[----:B------:R-:W-:Y:S06]  /*1720*/  BRA `(.L_x_38) ;  /* 0x0000000000047947 */ /* 0x000fec0003800000 */
.L_x_39:
[----:B------:R-:W-:-:S11]  /*1730*/  DADD R6, R8, R8 ;  /* 0x0000000008067229 */ /* 0x000fd60000000008 */
.L_x_38:
[----:B------:R-:W-:Y:S05]  /*1740*/  BSYNC.RECONVERGENT B2 ;  /* 0x0000000000027941 */ /* 0x000fea0003800200 */
.L_x_36:
[----:B------:R-:W-:Y:S01]  /*1750*/  MOV R16, R6 ;  /* 0x0000000600107202 */ /* 0x000fe20000000f00 */
[----:B------:R-:W-:Y:S02]  /*1760*/  IMAD.MOV.U32 R17, RZ, RZ, R7 ;  /* 0x000000ffff117224 */ /* 0x000fe400078e0007 */
[----:B------:R-:W-:Y:S02]  /*1770*/  IMAD.MOV.U32 R6, RZ, RZ, R0 ;  /* 0x000000ffff067224 */ /* 0x000fe400078e0000 */
[----:B------:R-:W-:-:S04]  /*1780*/  IMAD.MOV.U32 R7, RZ, RZ, 0x0 ;  /* 0x00000000ff077424 */ /* 0x000fc800078e00ff */
[----:B------:R-:W-:Y:S05]  /*1790*/  RET.REL.NODEC R6 `(_Z5POTF2Pdi) ;  /* 0xffffffe806187950 */ /* 0x000fea0003c3ffff */
.L_x_40:
        /* <DEDUP_REMOVED lines=14> */
.L_x_43:


//--------------------- .nv.shared.reserved.0     --------------------------
	.section	.nv.shared.reserved.0,"aw",@nobits
	.weak		__nv_reservedSMEM_offset_0_alias
	.size		__nv_reservedSMEM_offset_0_alias, 0, 64
	.other		__nv_reservedSMEM_offset_0_alias,@"STO_CUDA_RESERVED_SHARED STV_DEFAULT"
__nv_reservedSMEM_offset_0_alias:
	.zero		0
	.zero		64


//--------------------- .nv.constant0._Z4RKSYPdi  --------------------------
	.section	.nv.constant0._Z4RKSYPdi,"a",@progbits
	.sectionflags	@""
	.align	4
.nv.constant0._Z4RKSYPdi:
	.zero		908


//--------------------- .nv.constant0._Z4TRSMPdi  --------------------------
	.section	.nv.constant0._Z4TRSMPdi,"a",@progbits
	.sectionflags	@""
	.align	4
.nv.constant0._Z4TRSMPdi:
	.zero		908


//--------------------- .nv.constant0._Z5POTF2Pdi --------------------------
	.section	.nv.constant0._Z5POTF2Pdi,"a",@progbits
	.sectionflags	@""
	.align	4
.nv.constant0._Z5POTF2Pdi:
	.zero		908


//--------------------- SYMBOLS --------------------------

	.type		.nv.reservedSmem.offset0,@object
	.size		.nv.reservedSmem.offset0,0x4
